//
// Generated by NVIDIA NVVM Compiler
//
// Compiler Build ID: CL-36424714
// Cuda compilation tools, release 13.0, V13.0.88
// Based on NVVM 20.0.0
//

.version 9.0
.target sm_100
.address_size 64

	// .globl	coordinates_and_weights
.global .align 4 .b8 __cudart_i2opi_f[24] = {65, 144, 67, 60, 153, 149, 98, 219, 192, 221, 52, 245, 209, 87, 39, 252, 41, 21, 68, 78, 110, 131, 249, 162};

.visible .entry coordinates_and_weights(
	.param .u64 .ptr .align 1 coordinates_and_weights_param_0,
	.param .u32 coordinates_and_weights_param_1,
	.param .f32 coordinates_and_weights_param_2,
	.param .u64 .ptr .align 1 coordinates_and_weights_param_3,
	.param .u32 coordinates_and_weights_param_4,
	.param .u32 coordinates_and_weights_param_5,
	.param .u64 .ptr .align 1 coordinates_and_weights_param_6
)
{
	.local .align 4 .b8 	__local_depot0[28];
	.reg .b64 	%SP;
	.reg .b64 	%SPL;
	.reg .pred 	%p<43>;
	.reg .b32 	%r<197>;
	.reg .b32 	%f<297>;
	.reg .b64 	%rd<135>;
	.reg .b64 	%fd<9>;

	mov.u64 	%SPL, __local_depot0;
	ld.param.f32 	%f30, [coordinates_and_weights_param_2];
	ld.param.u64 	%rd33, [coordinates_and_weights_param_3];
	ld.param.u32 	%r71, [coordinates_and_weights_param_4];
	ld.param.u32 	%r72, [coordinates_and_weights_param_5];
	ld.param.u64 	%rd34, [coordinates_and_weights_param_6];
	cvta.to.global.u64 	%rd1, %rd34;
	add.u64 	%rd2, %SPL, 0;
	mul.f32 	%f31, %f30, 0f3F22F983;
	cvt.rni.s32.f32 	%r182, %f31;
	cvt.rn.f32.s32 	%f32, %r182;
	fma.rn.f32 	%f33, %f32, 0fBFC90FDA, %f30;
	fma.rn.f32 	%f34, %f32, 0fB3A22168, %f33;
	fma.rn.f32 	%f294, %f32, 0fA7C234C5, %f34;
	abs.f32 	%f2, %f30;
	setp.ltu.f32 	%p1, %f2, 0f47CE4780;
	mov.u32 	%r178, %r182;
	mov.f32 	%f293, %f294;
	@%p1 bra 	$L__BB0_8;
	setp.neu.f32 	%p2, %f2, 0f7F800000;
	@%p2 bra 	$L__BB0_3;
	mov.f32 	%f37, 0f00000000;
	mul.rn.f32 	%f293, %f30, %f37;
	mov.b32 	%r178, 0;
	bra.uni 	$L__BB0_8;
$L__BB0_3:
	mov.b32 	%r2, %f30;
	shl.b32 	%r74, %r2, 8;
	or.b32  	%r3, %r74, -2147483648;
	mov.b64 	%rd126, 0;
	mov.b32 	%r175, 0;
	mov.u64 	%rd124, __cudart_i2opi_f;
	mov.u64 	%rd125, %rd2;
$L__BB0_4:
	.pragma "nounroll";
	ld.global.nc.u32 	%r75, [%rd124];
	mad.wide.u32 	%rd38, %r75, %r3, %rd126;
	shr.u64 	%rd126, %rd38, 32;
	st.local.u32 	[%rd125], %rd38;
	add.s32 	%r175, %r175, 1;
	add.s64 	%rd125, %rd125, 4;
	add.s64 	%rd124, %rd124, 4;
	setp.ne.s32 	%p3, %r175, 6;
	@%p3 bra 	$L__BB0_4;
	shr.u32 	%r76, %r2, 23;
	st.local.u32 	[%rd2+24], %rd126;
	and.b32  	%r6, %r76, 31;
	and.b32  	%r77, %r76, 224;
	add.s32 	%r78, %r77, -128;
	shr.u32 	%r79, %r78, 5;
	mul.wide.u32 	%rd39, %r79, 4;
	sub.s64 	%rd9, %rd2, %rd39;
	ld.local.u32 	%r176, [%rd9+24];
	ld.local.u32 	%r177, [%rd9+20];
	setp.eq.s32 	%p4, %r6, 0;
	@%p4 bra 	$L__BB0_7;
	shf.l.wrap.b32 	%r176, %r177, %r176, %r6;
	ld.local.u32 	%r80, [%rd9+16];
	shf.l.wrap.b32 	%r177, %r80, %r177, %r6;
$L__BB0_7:
	shr.u32 	%r81, %r176, 30;
	shf.l.wrap.b32 	%r82, %r177, %r176, 2;
	shl.b32 	%r83, %r177, 2;
	shr.u32 	%r84, %r82, 31;
	add.s32 	%r85, %r84, %r81;
	neg.s32 	%r86, %r85;
	setp.lt.s32 	%p5, %r2, 0;
	selp.b32 	%r178, %r86, %r85, %p5;
	xor.b32  	%r87, %r82, %r2;
	shr.s32 	%r88, %r82, 31;
	xor.b32  	%r89, %r88, %r82;
	xor.b32  	%r90, %r88, %r83;
	cvt.u64.u32 	%rd40, %r89;
	shl.b64 	%rd41, %rd40, 32;
	cvt.u64.u32 	%rd42, %r90;
	or.b64  	%rd43, %rd41, %rd42;
	cvt.rn.f64.s64 	%fd1, %rd43;
	mul.f64 	%fd2, %fd1, 0d3BF921FB54442D19;
	cvt.rn.f32.f64 	%f35, %fd2;
	neg.f32 	%f36, %f35;
	setp.lt.s32 	%p6, %r87, 0;
	selp.f32 	%f293, %f36, %f35, %p6;
$L__BB0_8:
	setp.ltu.f32 	%p7, %f2, 0f47CE4780;
	add.s32 	%r92, %r178, 1;
	mul.rn.f32 	%f38, %f293, %f293;
	and.b32  	%r93, %r178, 1;
	setp.eq.b32 	%p8, %r93, 1;
	selp.f32 	%f39, %f293, 0f3F800000, %p8;
	fma.rn.f32 	%f40, %f38, %f39, 0f00000000;
	fma.rn.f32 	%f41, %f38, 0f37CBAC00, 0fBAB607ED;
	selp.f32 	%f42, 0fB94D4153, %f41, %p8;
	selp.f32 	%f43, 0f3C0885E4, 0f3D2AAABB, %p8;
	fma.rn.f32 	%f44, %f42, %f38, %f43;
	selp.f32 	%f45, 0fBE2AAAA8, 0fBEFFFFFF, %p8;
	fma.rn.f32 	%f46, %f44, %f38, %f45;
	fma.rn.f32 	%f47, %f46, %f40, %f39;
	and.b32  	%r94, %r92, 2;
	setp.eq.s32 	%p9, %r94, 0;
	mov.f32 	%f48, 0f00000000;
	sub.f32 	%f49, %f48, %f47;
	selp.f32 	%f6, %f47, %f49, %p9;
	@%p7 bra 	$L__BB0_16;
	setp.neu.f32 	%p10, %f2, 0f7F800000;
	@%p10 bra 	$L__BB0_11;
	mov.f32 	%f52, 0f00000000;
	mul.rn.f32 	%f294, %f30, %f52;
	mov.b32 	%r182, 0;
	bra.uni 	$L__BB0_16;
$L__BB0_11:
	mov.b32 	%r15, %f30;
	shl.b32 	%r96, %r15, 8;
	or.b32  	%r16, %r96, -2147483648;
	mov.b64 	%rd129, 0;
	mov.b32 	%r179, 0;
	mov.u64 	%rd127, __cudart_i2opi_f;
	mov.u64 	%rd128, %rd2;
$L__BB0_12:
	.pragma "nounroll";
	ld.global.nc.u32 	%r97, [%rd127];
	mad.wide.u32 	%rd46, %r97, %r16, %rd129;
	shr.u64 	%rd129, %rd46, 32;
	st.local.u32 	[%rd128], %rd46;
	add.s32 	%r179, %r179, 1;
	add.s64 	%rd128, %rd128, 4;
	add.s64 	%rd127, %rd127, 4;
	setp.ne.s32 	%p11, %r179, 6;
	@%p11 bra 	$L__BB0_12;
	shr.u32 	%r98, %r15, 23;
	st.local.u32 	[%rd2+24], %rd129;
	and.b32  	%r19, %r98, 31;
	and.b32  	%r99, %r98, 224;
	add.s32 	%r100, %r99, -128;
	shr.u32 	%r101, %r100, 5;
	mul.wide.u32 	%rd47, %r101, 4;
	sub.s64 	%rd16, %rd2, %rd47;
	ld.local.u32 	%r180, [%rd16+24];
	ld.local.u32 	%r181, [%rd16+20];
	setp.eq.s32 	%p12, %r19, 0;
	@%p12 bra 	$L__BB0_15;
	shf.l.wrap.b32 	%r180, %r181, %r180, %r19;
	ld.local.u32 	%r102, [%rd16+16];
	shf.l.wrap.b32 	%r181, %r102, %r181, %r19;
$L__BB0_15:
	shr.u32 	%r103, %r180, 30;
	shf.l.wrap.b32 	%r104, %r181, %r180, 2;
	shl.b32 	%r105, %r181, 2;
	shr.u32 	%r106, %r104, 31;
	add.s32 	%r107, %r106, %r103;
	neg.s32 	%r108, %r107;
	setp.lt.s32 	%p13, %r15, 0;
	selp.b32 	%r182, %r108, %r107, %p13;
	xor.b32  	%r109, %r104, %r15;
	shr.s32 	%r110, %r104, 31;
	xor.b32  	%r111, %r110, %r104;
	xor.b32  	%r112, %r110, %r105;
	cvt.u64.u32 	%rd48, %r111;
	shl.b64 	%rd49, %rd48, 32;
	cvt.u64.u32 	%rd50, %r112;
	or.b64  	%rd51, %rd49, %rd50;
	cvt.rn.f64.s64 	%fd3, %rd51;
	mul.f64 	%fd4, %fd3, 0d3BF921FB54442D19;
	cvt.rn.f32.f64 	%f50, %fd4;
	neg.f32 	%f51, %f50;
	setp.lt.s32 	%p14, %r109, 0;
	selp.f32 	%f294, %f51, %f50, %p14;
$L__BB0_16:
	mul.rn.f32 	%f53, %f294, %f294;
	and.b32  	%r114, %r182, 1;
	setp.eq.b32 	%p15, %r114, 1;
	selp.f32 	%f54, 0f3F800000, %f294, %p15;
	fma.rn.f32 	%f55, %f53, %f54, 0f00000000;
	fma.rn.f32 	%f56, %f53, 0f37CBAC00, 0fBAB607ED;
	selp.f32 	%f57, %f56, 0fB94D4153, %p15;
	selp.f32 	%f58, 0f3D2AAABB, 0f3C0885E4, %p15;
	fma.rn.f32 	%f59, %f57, %f53, %f58;
	selp.f32 	%f60, 0fBEFFFFFF, 0fBE2AAAA8, %p15;
	fma.rn.f32 	%f61, %f59, %f53, %f60;
	fma.rn.f32 	%f62, %f61, %f55, %f54;
	and.b32  	%r115, %r182, 2;
	setp.eq.s32 	%p16, %r115, 0;
	mov.f32 	%f63, 0f00000000;
	sub.f32 	%f64, %f63, %f62;
	selp.f32 	%f10, %f62, %f64, %p16;
	cvta.to.global.u64 	%rd52, %rd33;
	mul.wide.s32 	%rd53, %r71, 4;
	add.s64 	%rd54, %rd52, %rd53;
	ld.global.f32 	%f11, [%rd54];
	mul.f32 	%f65, %f11, 0f3F22F983;
	cvt.rni.s32.f32 	%r190, %f65;
	cvt.rn.f32.s32 	%f66, %r190;
	fma.rn.f32 	%f67, %f66, 0fBFC90FDA, %f11;
	fma.rn.f32 	%f68, %f66, 0fB3A22168, %f67;
	fma.rn.f32 	%f296, %f66, 0fA7C234C5, %f68;
	abs.f32 	%f13, %f11;
	setp.ltu.f32 	%p17, %f13, 0f47CE4780;
	mov.u32 	%r186, %r190;
	mov.f32 	%f295, %f296;
	@%p17 bra 	$L__BB0_24;
	setp.neu.f32 	%p18, %f13, 0f7F800000;
	@%p18 bra 	$L__BB0_19;
	mov.f32 	%f71, 0f00000000;
	mul.rn.f32 	%f295, %f11, %f71;
	mov.b32 	%r186, 0;
	bra.uni 	$L__BB0_24;
$L__BB0_19:
	mov.b32 	%r29, %f11;
	shl.b32 	%r117, %r29, 8;
	or.b32  	%r30, %r117, -2147483648;
	mov.b64 	%rd132, 0;
	mov.b32 	%r183, 0;
	mov.u64 	%rd130, __cudart_i2opi_f;
	mov.u64 	%rd131, %rd2;
$L__BB0_20:
	.pragma "nounroll";
	ld.global.nc.u32 	%r118, [%rd130];
	mad.wide.u32 	%rd57, %r118, %r30, %rd132;
	shr.u64 	%rd132, %rd57, 32;
	st.local.u32 	[%rd131], %rd57;
	add.s32 	%r183, %r183, 1;
	add.s64 	%rd131, %rd131, 4;
	add.s64 	%rd130, %rd130, 4;
	setp.ne.s32 	%p19, %r183, 6;
	@%p19 bra 	$L__BB0_20;
	shr.u32 	%r119, %r29, 23;
	st.local.u32 	[%rd2+24], %rd132;
	and.b32  	%r33, %r119, 31;
	and.b32  	%r120, %r119, 224;
	add.s32 	%r121, %r120, -128;
	shr.u32 	%r122, %r121, 5;
	mul.wide.u32 	%rd58, %r122, 4;
	sub.s64 	%rd23, %rd2, %rd58;
	ld.local.u32 	%r184, [%rd23+24];
	ld.local.u32 	%r185, [%rd23+20];
	setp.eq.s32 	%p20, %r33, 0;
	@%p20 bra 	$L__BB0_23;
	shf.l.wrap.b32 	%r184, %r185, %r184, %r33;
	ld.local.u32 	%r123, [%rd23+16];
	shf.l.wrap.b32 	%r185, %r123, %r185, %r33;
$L__BB0_23:
	shr.u32 	%r124, %r184, 30;
	shf.l.wrap.b32 	%r125, %r185, %r184, 2;
	shl.b32 	%r126, %r185, 2;
	shr.u32 	%r127, %r125, 31;
	add.s32 	%r128, %r127, %r124;
	neg.s32 	%r129, %r128;
	setp.lt.s32 	%p21, %r29, 0;
	selp.b32 	%r186, %r129, %r128, %p21;
	xor.b32  	%r130, %r125, %r29;
	shr.s32 	%r131, %r125, 31;
	xor.b32  	%r132, %r131, %r125;
	xor.b32  	%r133, %r131, %r126;
	cvt.u64.u32 	%rd59, %r132;
	shl.b64 	%rd60, %rd59, 32;
	cvt.u64.u32 	%rd61, %r133;
	or.b64  	%rd62, %rd60, %rd61;
	cvt.rn.f64.s64 	%fd5, %rd62;
	mul.f64 	%fd6, %fd5, 0d3BF921FB54442D19;
	cvt.rn.f32.f64 	%f69, %fd6;
	neg.f32 	%f70, %f69;
	setp.lt.s32 	%p22, %r130, 0;
	selp.f32 	%f295, %f70, %f69, %p22;
$L__BB0_24:
	setp.ltu.f32 	%p23, %f13, 0f47CE4780;
	add.s32 	%r135, %r186, 1;
	mul.rn.f32 	%f72, %f295, %f295;
	and.b32  	%r136, %r186, 1;
	setp.eq.b32 	%p24, %r136, 1;
	selp.f32 	%f73, %f295, 0f3F800000, %p24;
	fma.rn.f32 	%f74, %f72, %f73, 0f00000000;
	fma.rn.f32 	%f75, %f72, 0f37CBAC00, 0fBAB607ED;
	selp.f32 	%f76, 0fB94D4153, %f75, %p24;
	selp.f32 	%f77, 0f3C0885E4, 0f3D2AAABB, %p24;
	fma.rn.f32 	%f78, %f76, %f72, %f77;
	selp.f32 	%f79, 0fBE2AAAA8, 0fBEFFFFFF, %p24;
	fma.rn.f32 	%f80, %f78, %f72, %f79;
	fma.rn.f32 	%f81, %f80, %f74, %f73;
	and.b32  	%r137, %r135, 2;
	setp.eq.s32 	%p25, %r137, 0;
	mov.f32 	%f82, 0f00000000;
	sub.f32 	%f83, %f82, %f81;
	selp.f32 	%f17, %f81, %f83, %p25;
	@%p23 bra 	$L__BB0_32;
	setp.neu.f32 	%p26, %f13, 0f7F800000;
	@%p26 bra 	$L__BB0_27;
	mov.f32 	%f86, 0f00000000;
	mul.rn.f32 	%f296, %f11, %f86;
	mov.b32 	%r190, 0;
	bra.uni 	$L__BB0_32;
$L__BB0_27:
	mov.b32 	%r42, %f11;
	shl.b32 	%r139, %r42, 8;
	or.b32  	%r43, %r139, -2147483648;
	mov.b64 	%rd133, 0;
	mov.b32 	%r187, 0;
	mov.u64 	%rd65, __cudart_i2opi_f;
$L__BB0_28:
	.pragma "nounroll";
	mul.wide.u32 	%rd64, %r187, 4;
	add.s64 	%rd66, %rd65, %rd64;
	ld.global.nc.u32 	%r140, [%rd66];
	mad.wide.u32 	%rd67, %r140, %r43, %rd133;
	shr.u64 	%rd133, %rd67, 32;
	add.s64 	%rd68, %rd2, %rd64;
	st.local.u32 	[%rd68], %rd67;
	add.s32 	%r187, %r187, 1;
	setp.ne.s32 	%p27, %r187, 6;
	@%p27 bra 	$L__BB0_28;
	shr.u32 	%r141, %r42, 23;
	st.local.u32 	[%rd2+24], %rd133;
	and.b32  	%r46, %r141, 31;
	and.b32  	%r142, %r141, 224;
	add.s32 	%r143, %r142, -128;
	shr.u32 	%r144, %r143, 5;
	mul.wide.u32 	%rd69, %r144, 4;
	sub.s64 	%rd26, %rd2, %rd69;
	ld.local.u32 	%r188, [%rd26+24];
	ld.local.u32 	%r189, [%rd26+20];
	setp.eq.s32 	%p28, %r46, 0;
	@%p28 bra 	$L__BB0_31;
	shf.l.wrap.b32 	%r188, %r189, %r188, %r46;
	ld.local.u32 	%r145, [%rd26+16];
	shf.l.wrap.b32 	%r189, %r145, %r189, %r46;
$L__BB0_31:
	shr.u32 	%r146, %r188, 30;
	shf.l.wrap.b32 	%r147, %r189, %r188, 2;
	shl.b32 	%r148, %r189, 2;
	shr.u32 	%r149, %r147, 31;
	add.s32 	%r150, %r149, %r146;
	neg.s32 	%r151, %r150;
	setp.lt.s32 	%p29, %r42, 0;
	selp.b32 	%r190, %r151, %r150, %p29;
	xor.b32  	%r152, %r147, %r42;
	shr.s32 	%r153, %r147, 31;
	xor.b32  	%r154, %r153, %r147;
	xor.b32  	%r155, %r153, %r148;
	cvt.u64.u32 	%rd70, %r154;
	shl.b64 	%rd71, %rd70, 32;
	cvt.u64.u32 	%rd72, %r155;
	or.b64  	%rd73, %rd71, %rd72;
	cvt.rn.f64.s64 	%fd7, %rd73;
	mul.f64 	%fd8, %fd7, 0d3BF921FB54442D19;
	cvt.rn.f32.f64 	%f84, %fd8;
	neg.f32 	%f85, %f84;
	setp.lt.s32 	%p30, %r152, 0;
	selp.f32 	%f296, %f85, %f84, %p30;
$L__BB0_32:
	ld.param.u32 	%r173, [coordinates_and_weights_param_1];
	mul.rn.f32 	%f87, %f296, %f296;
	and.b32  	%r157, %r190, 1;
	setp.eq.b32 	%p31, %r157, 1;
	selp.f32 	%f88, 0f3F800000, %f296, %p31;
	fma.rn.f32 	%f89, %f87, %f88, 0f00000000;
	fma.rn.f32 	%f90, %f87, 0f37CBAC00, 0fBAB607ED;
	selp.f32 	%f91, %f90, 0fB94D4153, %p31;
	selp.f32 	%f92, 0f3D2AAABB, 0f3C0885E4, %p31;
	fma.rn.f32 	%f93, %f91, %f87, %f92;
	selp.f32 	%f94, 0fBEFFFFFF, 0fBE2AAAA8, %p31;
	fma.rn.f32 	%f95, %f93, %f87, %f94;
	fma.rn.f32 	%f96, %f95, %f89, %f88;
	and.b32  	%r158, %r190, 2;
	setp.eq.s32 	%p32, %r158, 0;
	mov.f32 	%f97, 0f00000000;
	sub.f32 	%f98, %f97, %f96;
	selp.f32 	%f21, %f96, %f98, %p32;
	mul.f32 	%f99, %f10, 0f00000000;
	sub.f32 	%f22, %f6, %f99;
	mul.f32 	%f23, %f6, %f17;
	mul.f32 	%f100, %f23, 0f00000000;
	mul.f32 	%f101, %f10, %f17;
	sub.f32 	%f102, %f100, %f101;
	mul.f32 	%f103, %f21, 0f00000000;
	sub.f32 	%f24, %f102, %f103;
	mul.f32 	%f25, %f6, %f21;
	mul.f32 	%f104, %f25, 0f00000000;
	mul.f32 	%f105, %f10, %f21;
	sub.f32 	%f106, %f104, %f105;
	fma.rn.f32 	%f26, %f17, 0f00000000, %f106;
	setp.lt.s32 	%p33, %r173, 1;
	@%p33 bra 	$L__BB0_48;
	setp.lt.s32 	%p34, %r72, 1;
	cvt.rn.f32.s32 	%f27, %r72;
	@%p34 bra 	$L__BB0_48;
	and.b32  	%r55, %r72, 3;
	and.b32  	%r56, %r72, 2147483644;
	and.b32  	%r57, %r72, 1;
	mov.b32 	%r191, 0;
$L__BB0_35:
	ld.param.u64 	%rd123, [coordinates_and_weights_param_0];
	cvta.to.global.u64 	%rd74, %rd123;
	mul.wide.u32 	%rd75, %r191, 24;
	add.s64 	%rd27, %rd74, %rd75;
	mov.b32 	%r192, 0;
$L__BB0_36:
	cvt.rn.f32.u32 	%f107, %r192;
	add.f32 	%f108, %f107, 0f3F000000;
	div.rn.f32 	%f28, %f108, %f27;
	mul.lo.s32 	%r60, %r192, %r72;
	mov.b32 	%r193, 0;
$L__BB0_37:
	setp.lt.u32 	%p35, %r72, 4;
	cvt.rn.f32.u32 	%f109, %r193;
	add.f32 	%f110, %f109, 0f3F000000;
	div.rn.f32 	%f29, %f110, %f27;
	add.s32 	%r163, %r193, %r60;
	mul.lo.s32 	%r164, %r163, %r72;
	cvt.u64.u32 	%rd76, %r164;
	mul.lo.s32 	%r165, %r72, %r72;
	mul.lo.s32 	%r166, %r165, %r72;
	mul.lo.s32 	%r167, %r166, %r191;
	cvt.s64.s32 	%rd77, %r167;
	add.s64 	%rd28, %rd76, %rd77;
	mov.b32 	%r196, 0;
	@%p35 bra 	$L__BB0_40;
	shl.b64 	%rd78, %rd28, 4;
	add.s64 	%rd79, %rd1, %rd78;
	add.s64 	%rd134, %rd79, 32;
	mov.b32 	%r194, 0;
$L__BB0_39:
	.pragma "nounroll";
	ld.global.u64 	%rd80, [%rd27];
	cvt.rn.f32.s64 	%f111, %rd80;
	add.f32 	%f112, %f28, %f111;
	ld.global.u64 	%rd81, [%rd27+8];
	cvt.rn.f32.s64 	%f113, %rd81;
	add.f32 	%f114, %f29, %f113;
	ld.global.u64 	%rd82, [%rd27+16];
	cvt.rn.f32.s64 	%f115, %rd82;
	cvt.rn.f32.u32 	%f116, %r194;
	add.f32 	%f117, %f116, 0f3F000000;
	div.rn.f32 	%f118, %f117, %f27;
	add.f32 	%f119, %f118, %f115;
	mul.f32 	%f120, %f24, %f114;
	fma.rn.f32 	%f121, %f22, %f112, %f120;
	fma.rn.f32 	%f122, %f26, %f119, %f121;
	mul.f32 	%f123, %f22, %f122;
	sub.f32 	%f124, %f112, %f123;
	mul.f32 	%f125, %f24, %f122;
	sub.f32 	%f126, %f114, %f125;
	mul.f32 	%f127, %f26, %f122;
	sub.f32 	%f128, %f119, %f127;
	mul.f32 	%f129, %f23, %f126;
	fma.rn.f32 	%f130, %f10, %f124, %f129;
	fma.rn.f32 	%f131, %f25, %f128, %f130;
	mul.f32 	%f132, %f17, %f128;
	mul.f32 	%f133, %f21, %f126;
	sub.f32 	%f134, %f132, %f133;
	cvt.rmi.f32.f32 	%f135, %f131;
	cvt.rzi.s64.f32 	%rd83, %f135;
	cvt.rmi.f32.f32 	%f136, %f134;
	cvt.rzi.s64.f32 	%rd84, %f136;
	st.global.v2.u64 	[%rd134+-32], {%rd83, %rd84};
	ld.global.u64 	%rd85, [%rd27];
	cvt.rn.f32.s64 	%f137, %rd85;
	add.f32 	%f138, %f28, %f137;
	ld.global.u64 	%rd86, [%rd27+8];
	cvt.rn.f32.s64 	%f139, %rd86;
	add.f32 	%f140, %f29, %f139;
	ld.global.u64 	%rd87, [%rd27+16];
	cvt.rn.f32.s64 	%f141, %rd87;
	add.s32 	%r169, %r194, 1;
	cvt.rn.f32.u32 	%f142, %r169;
	add.f32 	%f143, %f142, 0f3F000000;
	div.rn.f32 	%f144, %f143, %f27;
	add.f32 	%f145, %f144, %f141;
	mul.f32 	%f146, %f24, %f140;
	fma.rn.f32 	%f147, %f22, %f138, %f146;
	fma.rn.f32 	%f148, %f26, %f145, %f147;
	mul.f32 	%f149, %f22, %f148;
	sub.f32 	%f150, %f138, %f149;
	mul.f32 	%f151, %f24, %f148;
	sub.f32 	%f152, %f140, %f151;
	mul.f32 	%f153, %f26, %f148;
	sub.f32 	%f154, %f145, %f153;
	mul.f32 	%f155, %f23, %f152;
	fma.rn.f32 	%f156, %f10, %f150, %f155;
	fma.rn.f32 	%f157, %f25, %f154, %f156;
	mul.f32 	%f158, %f17, %f154;
	mul.f32 	%f159, %f21, %f152;
	sub.f32 	%f160, %f158, %f159;
	cvt.rmi.f32.f32 	%f161, %f157;
	cvt.rzi.s64.f32 	%rd88, %f161;
	cvt.rmi.f32.f32 	%f162, %f160;
	cvt.rzi.s64.f32 	%rd89, %f162;
	st.global.v2.u64 	[%rd134+-16], {%rd88, %rd89};
	ld.global.u64 	%rd90, [%rd27];
	cvt.rn.f32.s64 	%f163, %rd90;
	add.f32 	%f164, %f28, %f163;
	ld.global.u64 	%rd91, [%rd27+8];
	cvt.rn.f32.s64 	%f165, %rd91;
	add.f32 	%f166, %f29, %f165;
	ld.global.u64 	%rd92, [%rd27+16];
	cvt.rn.f32.s64 	%f167, %rd92;
	add.s32 	%r170, %r194, 2;
	cvt.rn.f32.u32 	%f168, %r170;
	add.f32 	%f169, %f168, 0f3F000000;
	div.rn.f32 	%f170, %f169, %f27;
	add.f32 	%f171, %f170, %f167;
	mul.f32 	%f172, %f24, %f166;
	fma.rn.f32 	%f173, %f22, %f164, %f172;
	fma.rn.f32 	%f174, %f26, %f171, %f173;
	mul.f32 	%f175, %f22, %f174;
	sub.f32 	%f176, %f164, %f175;
	mul.f32 	%f177, %f24, %f174;
	sub.f32 	%f178, %f166, %f177;
	mul.f32 	%f179, %f26, %f174;
	sub.f32 	%f180, %f171, %f179;
	mul.f32 	%f181, %f23, %f178;
	fma.rn.f32 	%f182, %f10, %f176, %f181;
	fma.rn.f32 	%f183, %f25, %f180, %f182;
	mul.f32 	%f184, %f17, %f180;
	mul.f32 	%f185, %f21, %f178;
	sub.f32 	%f186, %f184, %f185;
	cvt.rmi.f32.f32 	%f187, %f183;
	cvt.rzi.s64.f32 	%rd93, %f187;
	cvt.rmi.f32.f32 	%f188, %f186;
	cvt.rzi.s64.f32 	%rd94, %f188;
	st.global.v2.u64 	[%rd134], {%rd93, %rd94};
	ld.global.u64 	%rd95, [%rd27];
	cvt.rn.f32.s64 	%f189, %rd95;
	add.f32 	%f190, %f28, %f189;
	ld.global.u64 	%rd96, [%rd27+8];
	cvt.rn.f32.s64 	%f191, %rd96;
	add.f32 	%f192, %f29, %f191;
	ld.global.u64 	%rd97, [%rd27+16];
	cvt.rn.f32.s64 	%f193, %rd97;
	add.s32 	%r171, %r194, 3;
	cvt.rn.f32.u32 	%f194, %r171;
	add.f32 	%f195, %f194, 0f3F000000;
	div.rn.f32 	%f196, %f195, %f27;
	add.f32 	%f197, %f196, %f193;
	mul.f32 	%f198, %f24, %f192;
	fma.rn.f32 	%f199, %f22, %f190, %f198;
	fma.rn.f32 	%f200, %f26, %f197, %f199;
	mul.f32 	%f201, %f22, %f200;
	sub.f32 	%f202, %f190, %f201;
	mul.f32 	%f203, %f24, %f200;
	sub.f32 	%f204, %f192, %f203;
	mul.f32 	%f205, %f26, %f200;
	sub.f32 	%f206, %f197, %f205;
	mul.f32 	%f207, %f23, %f204;
	fma.rn.f32 	%f208, %f10, %f202, %f207;
	fma.rn.f32 	%f209, %f25, %f206, %f208;
	mul.f32 	%f210, %f17, %f206;
	mul.f32 	%f211, %f21, %f204;
	sub.f32 	%f212, %f210, %f211;
	cvt.rmi.f32.f32 	%f213, %f209;
	cvt.rzi.s64.f32 	%rd98, %f213;
	cvt.rmi.f32.f32 	%f214, %f212;
	cvt.rzi.s64.f32 	%rd99, %f214;
	st.global.v2.u64 	[%rd134+16], {%rd98, %rd99};
	add.s64 	%rd134, %rd134, 64;
	add.s32 	%r194, %r194, 4;
	setp.ne.s32 	%p36, %r194, %r56;
	mov.u32 	%r196, %r56;
	@%p36 bra 	$L__BB0_39;
$L__BB0_40:
	setp.eq.s32 	%p37, %r55, 0;
	@%p37 bra 	$L__BB0_45;
	setp.eq.s32 	%p38, %r55, 1;
	@%p38 bra 	$L__BB0_43;
	ld.global.u64 	%rd100, [%rd27];
	cvt.rn.f32.s64 	%f215, %rd100;
	add.f32 	%f216, %f28, %f215;
	ld.global.u64 	%rd101, [%rd27+8];
	cvt.rn.f32.s64 	%f217, %rd101;
	add.f32 	%f218, %f29, %f217;
	ld.global.u64 	%rd102, [%rd27+16];
	cvt.rn.f32.s64 	%f219, %rd102;
	cvt.rn.f32.u32 	%f220, %r196;
	add.f32 	%f221, %f220, 0f3F000000;
	div.rn.f32 	%f222, %f221, %f27;
	add.f32 	%f223, %f222, %f219;
	mul.f32 	%f224, %f24, %f218;
	fma.rn.f32 	%f225, %f22, %f216, %f224;
	fma.rn.f32 	%f226, %f26, %f223, %f225;
	mul.f32 	%f227, %f22, %f226;
	sub.f32 	%f228, %f216, %f227;
	mul.f32 	%f229, %f24, %f226;
	sub.f32 	%f230, %f218, %f229;
	mul.f32 	%f231, %f26, %f226;
	sub.f32 	%f232, %f223, %f231;
	mul.f32 	%f233, %f23, %f230;
	fma.rn.f32 	%f234, %f10, %f228, %f233;
	fma.rn.f32 	%f235, %f25, %f232, %f234;
	mul.f32 	%f236, %f17, %f232;
	mul.f32 	%f237, %f21, %f230;
	sub.f32 	%f238, %f236, %f237;
	cvt.u64.u32 	%rd103, %r196;
	add.s64 	%rd104, %rd28, %rd103;
	shl.b64 	%rd105, %rd104, 4;
	add.s64 	%rd106, %rd1, %rd105;
	cvt.rmi.f32.f32 	%f239, %f235;
	cvt.rzi.s64.f32 	%rd107, %f239;
	cvt.rmi.f32.f32 	%f240, %f238;
	cvt.rzi.s64.f32 	%rd108, %f240;
	st.global.v2.u64 	[%rd106], {%rd107, %rd108};
	add.s32 	%r172, %r196, 1;
	ld.global.u64 	%rd109, [%rd27];
	cvt.rn.f32.s64 	%f241, %rd109;
	add.f32 	%f242, %f28, %f241;
	ld.global.u64 	%rd110, [%rd27+8];
	cvt.rn.f32.s64 	%f243, %rd110;
	add.f32 	%f244, %f29, %f243;
	ld.global.u64 	%rd111, [%rd27+16];
	cvt.rn.f32.s64 	%f245, %rd111;
	cvt.rn.f32.u32 	%f246, %r172;
	add.f32 	%f247, %f246, 0f3F000000;
	div.rn.f32 	%f248, %f247, %f27;
	add.f32 	%f249, %f248, %f245;
	mul.f32 	%f250, %f24, %f244;
	fma.rn.f32 	%f251, %f22, %f242, %f250;
	fma.rn.f32 	%f252, %f26, %f249, %f251;
	mul.f32 	%f253, %f22, %f252;
	sub.f32 	%f254, %f242, %f253;
	mul.f32 	%f255, %f24, %f252;
	sub.f32 	%f256, %f244, %f255;
	mul.f32 	%f257, %f26, %f252;
	sub.f32 	%f258, %f249, %f257;
	mul.f32 	%f259, %f23, %f256;
	fma.rn.f32 	%f260, %f10, %f254, %f259;
	fma.rn.f32 	%f261, %f25, %f258, %f260;
	mul.f32 	%f262, %f17, %f258;
	mul.f32 	%f263, %f21, %f256;
	sub.f32 	%f264, %f262, %f263;
	cvt.rmi.f32.f32 	%f265, %f261;
	cvt.rzi.s64.f32 	%rd112, %f265;
	cvt.rmi.f32.f32 	%f266, %f264;
	cvt.rzi.s64.f32 	%rd113, %f266;
	st.global.v2.u64 	[%rd106+16], {%rd112, %rd113};
	add.s32 	%r196, %r196, 2;
$L__BB0_43:
	setp.eq.s32 	%p39, %r57, 0;
	@%p39 bra 	$L__BB0_45;
	ld.global.u64 	%rd114, [%rd27];
	cvt.rn.f32.s64 	%f267, %rd114;
	add.f32 	%f268, %f28, %f267;
	ld.global.u64 	%rd115, [%rd27+8];
	cvt.rn.f32.s64 	%f269, %rd115;
	add.f32 	%f270, %f29, %f269;
	ld.global.u64 	%rd116, [%rd27+16];
	cvt.rn.f32.s64 	%f271, %rd116;
	cvt.rn.f32.u32 	%f272, %r196;
	add.f32 	%f273, %f272, 0f3F000000;
	div.rn.f32 	%f274, %f273, %f27;
	add.f32 	%f275, %f274, %f271;
	mul.f32 	%f276, %f24, %f270;
	fma.rn.f32 	%f277, %f22, %f268, %f276;
	fma.rn.f32 	%f278, %f26, %f275, %f277;
	mul.f32 	%f279, %f22, %f278;
	sub.f32 	%f280, %f268, %f279;
	mul.f32 	%f281, %f24, %f278;
	sub.f32 	%f282, %f270, %f281;
	mul.f32 	%f283, %f26, %f278;
	sub.f32 	%f284, %f275, %f283;
	mul.f32 	%f285, %f23, %f282;
	fma.rn.f32 	%f286, %f10, %f280, %f285;
	fma.rn.f32 	%f287, %f25, %f284, %f286;
	mul.f32 	%f288, %f17, %f284;
	mul.f32 	%f289, %f21, %f282;
	sub.f32 	%f290, %f288, %f289;
	cvt.u64.u32 	%rd117, %r196;
	add.s64 	%rd118, %rd28, %rd117;
	shl.b64 	%rd119, %rd118, 4;
	add.s64 	%rd120, %rd1, %rd119;
	cvt.rmi.f32.f32 	%f291, %f287;
	cvt.rzi.s64.f32 	%rd121, %f291;
	cvt.rmi.f32.f32 	%f292, %f290;
	cvt.rzi.s64.f32 	%rd122, %f292;
	st.global.v2.u64 	[%rd120], {%rd121, %rd122};
$L__BB0_45:
	add.s32 	%r193, %r193, 1;
	setp.ne.s32 	%p40, %r193, %r72;
	@%p40 bra 	$L__BB0_37;
	add.s32 	%r192, %r192, 1;
	setp.ne.s32 	%p41, %r192, %r72;
	@%p41 bra 	$L__BB0_36;
	ld.param.u32 	%r174, [coordinates_and_weights_param_1];
	add.s32 	%r191, %r191, 1;
	setp.ne.s32 	%p42, %r191, %r174;
	@%p42 bra 	$L__BB0_35;
$L__BB0_48:
	ret;

}


// ===== COMPILED SASS (sm_100) =====

	.target	sm_100

	.elftype	@"ET_EXEC"


//--------------------- .note.nv.tkinfo           --------------------------
	.section	.note.nv.tkinfo,"",@"SHT_NOTE"
	.sectionflags	@"SHF_NOTE_NV_TKINFO"
	.tkinfo
        /*0018*/ 	.word	0x00000002
        /*0030*/ 	.string	""
        /*0030*/ 	.string	"ptxas"
        /*0030*/ 	.string	"Cuda compilation tools, release 13.0, V13.0.88"
        /*0030*/ 	.string	"Build cuda_13.0.r13.0/compiler.36424714_0"
        /*0030*/ 	.string	"-arch sm_100 -m 64 "



//--------------------- .note.nv.cuinfo           --------------------------
	.section	.note.nv.cuinfo,"",@"SHT_NOTE"
	.sectionflags	@"SHF_NOTE_NV_CUINFO"
        /*0018*/ 	.short	0x0002
        /*001a*/ 	.short	0x0064
        /*001c*/ 	.short	0x0082
	.zero		2


//--------------------- .nv.info                  --------------------------
	.section	.nv.info,"",@"SHT_CUDA_INFO"
	.align	4


	//----- nvinfo : EIATTR_REGCOUNT
	.align		4
        /*0000*/ 	.byte	0x04, 0x2f
        /*0002*/ 	.short	(.L_2 - .L_1)
	.align		4
.L_1:
        /*0004*/ 	.word	index@(coordinates_and_weights)
        /*0008*/ 	.word	0x00000020


	//----- nvinfo : EIATTR_FRAME_SIZE
	.align		4
.L_2:
        /*000c*/ 	.byte	0x04, 0x11
        /*000e*/ 	.short	(.L_4 - .L_3)
	.align		4
.L_3:
        /*0010*/ 	.word	index@($__internal_0_$__cuda_sm3x_div_rn_noftz_f32_slowpath)
        /*0014*/ 	.word	0x00000000


	//----- nvinfo : EIATTR_FRAME_SIZE
	.align		4
.L_4:
        /*0018*/ 	.byte	0x04, 0x11
        /*001a*/ 	.short	(.L_6 - .L_5)
	.align		4
.L_5:
        /*001c*/ 	.word	index@(coordinates_and_weights)
        /*0020*/ 	.word	0x00000000


	//----- nvinfo : EIATTR_MIN_STACK_SIZE
	.align		4
.L_6:
        /*0024*/ 	.byte	0x04, 0x12
        /*0026*/ 	.short	(.L_8 - .L_7)
	.align		4
.L_7:
        /*0028*/ 	.word	index@(coordinates_and_weights)
        /*002c*/ 	.word	0x00000000
.L_8:


//--------------------- .nv.compat                --------------------------
	.section	.nv.compat,"",@"SHT_CUDA_COMPAT_INFO"
	.align	4
        /*0000*/ 	.byte	0x02, 0x09, 0x00, 0x00, 0x02, 0x02, 0x01, 0x00, 0x02, 0x05, 0x05, 0x00, 0x03, 0x07, 0x01, 0x01
        /*0010*/ 	.byte	0x02, 0x03, 0x00, 0x00, 0x02, 0x06, 0x01, 0x00, 0x04, 0x0b, 0x08, 0x00, 0x01, 0x00, 0x00, 0x00
        /*0020*/ 	.byte	0x00, 0x00, 0x00, 0x00


//--------------------- .nv.info.coordinates_and_weights --------------------------
	.section	.nv.info.coordinates_and_weights,"",@"SHT_CUDA_INFO"
	.sectionflags	@""
	.align	4


	//----- nvinfo : EIATTR_CUDA_API_VERSION
	.align		4
        /*0000*/ 	.byte	0x04, 0x37
        /*0002*/ 	.short	(.L_10 - .L_9)
.L_9:
        /*0004*/ 	.word	0x00000082


	//----- nvinfo : EIATTR_KPARAM_INFO
	.align		4
.L_10:
        /*0008*/ 	.byte	0x04, 0x17
        /*000a*/ 	.short	(.L_12 - .L_11)
.L_11:
        /*000c*/ 	.word	0x00000000
        /*0010*/ 	.short	0x0006
        /*0012*/ 	.short	0x0020
        /*0014*/ 	.byte	0x00, 0xf5, 0x21, 0x00


	//----- nvinfo : EIATTR_KPARAM_INFO
	.align		4
.L_12:
        /*0018*/ 	.byte	0x04, 0x17
        /*001a*/ 	.short	(.L_14 - .L_13)
.L_13:
        /*001c*/ 	.word	0x00000000
        /*0020*/ 	.short	0x0005
        /*0022*/ 	.short	0x001c
        /*0024*/ 	.byte	0x00, 0xf0, 0x11, 0x00


	//----- nvinfo : EIATTR_KPARAM_INFO
	.align		4
.L_14:
        /*0028*/ 	.byte	0x04, 0x17
        /*002a*/ 	.short	(.L_16 - .L_15)
.L_15:
        /*002c*/ 	.word	0x00000000
        /*0030*/ 	.short	0x0004
        /*0032*/ 	.short	0x0018
        /*0034*/ 	.byte	0x00, 0xf0, 0x11, 0x00


	//----- nvinfo : EIATTR_KPARAM_INFO
	.align		4
.L_16:
        /*0038*/ 	.byte	0x04, 0x17
        /*003a*/ 	.short	(.L_18 - .L_17)
.L_17:
        /*003c*/ 	.word	0x00000000
        /*0040*/ 	.short	0x0003
        /*0042*/ 	.short	0x0010
        /*0044*/ 	.byte	0x00, 0xf5, 0x21, 0x00


	//----- nvinfo : EIATTR_KPARAM_INFO
	.align		4
.L_18:
        /*0048*/ 	.byte	0x04, 0x17
        /*004a*/ 	.short	(.L_20 - .L_19)
.L_19:
        /*004c*/ 	.word	0x00000000
        /*0050*/ 	.short	0x0002
        /*0052*/ 	.short	0x000c
        /*0054*/ 	.byte	0x00, 0xf0, 0x11, 0x00


	//----- nvinfo : EIATTR_KPARAM_INFO
	.align		4
.L_20:
        /*0058*/ 	.byte	0x04, 0x17
        /*005a*/ 	.short	(.L_22 - .L_21)
.L_21:
        /*005c*/ 	.word	0x00000000
        /*0060*/ 	.short	0x0001
        /*0062*/ 	.short	0x0008
        /*0064*/ 	.byte	0x00, 0xf0, 0x11, 0x00


	//----- nvinfo : EIATTR_KPARAM_INFO
	.align		4
.L_22:
        /*0068*/ 	.byte	0x04, 0x17
        /*006a*/ 	.short	(.L_24 - .L_23)
.L_23:
        /*006c*/ 	.word	0x00000000
        /*0070*/ 	.short	0x0000
        /*0072*/ 	.short	0x0000
        /*0074*/ 	.byte	0x00, 0xf5, 0x21, 0x00


	//----- nvinfo : EIATTR_SPARSE_MMA_MASK
	.align		4
.L_24:
        /*0078*/ 	.byte	0x03, 0x50
        /*007a*/ 	.short	0x0000


	//----- nvinfo : EIATTR_MAXREG_COUNT
	.align		4
        /*007c*/ 	.byte	0x03, 0x1b
        /*007e*/ 	.short	0x00ff


	//----- nvinfo : EIATTR_MERCURY_ISA_VERSION
	.align		4
        /*0080*/ 	.byte	0x03, 0x5f
        /*0082*/ 	.short	0x0101


	//----- nvinfo : EIATTR_VRC_CTA_INIT_COUNT
	.align		4
        /*0084*/ 	.byte	0x02, 0x4a
	.zero		1
	.zero		1


	//----- nvinfo : EIATTR_EXIT_INSTR_OFFSETS
	.align		4
        /*0088*/ 	.byte	0x04, 0x1c
        /*008a*/ 	.short	(.L_26 - .L_25)


	//   ....[0]....
.L_25:
        /*008c*/ 	.word	0x00001c60


	//   ....[1]....
        /*0090*/ 	.word	0x00001db0


	//   ....[2]....
        /*0094*/ 	.word	0x00003660


	//----- nvinfo : EIATTR_CRS_STACK_SIZE
	.align		4
.L_26:
        /*0098*/ 	.byte	0x04, 0x1e
        /*009a*/ 	.short	(.L_28 - .L_27)
.L_27:
        /*009c*/ 	.word	0x00000000


	//----- nvinfo : EIATTR_CBANK_PARAM_SIZE
	.align		4
.L_28:
        /*00a0*/ 	.byte	0x03, 0x19
        /*00a2*/ 	.short	0x0028


	//----- nvinfo : EIATTR_PARAM_CBANK
	.align		4
        /*00a4*/ 	.byte	0x04, 0x0a
        /*00a6*/ 	.short	(.L_30 - .L_29)
	.align		4
.L_29:
        /*00a8*/ 	.word	index@(.nv.constant0.coordinates_and_weights)
        /*00ac*/ 	.short	0x0380
        /*00ae*/ 	.short	0x0028


	//----- nvinfo : EIATTR_SW_WAR
	.align		4
.L_30:
        /*00b0*/ 	.byte	0x04, 0x36
        /*00b2*/ 	.short	(.L_32 - .L_31)
.L_31:
        /*00b4*/ 	.word	0x00000008
.L_32:


//--------------------- .nv.callgraph             --------------------------
	.section	.nv.callgraph,"",@"SHT_CUDA_CALLGRAPH"
	.align	4
	.sectionentsize	8
	.align		4
        /*0000*/ 	.word	0x00000000
	.align		4
        /*0004*/ 	.word	0xffffffff
	.align		4
        /*0008*/ 	.word	0x00000000
	.align		4
        /*000c*/ 	.word	0xfffffffe
	.align		4
        /*0010*/ 	.word	0x00000000
	.align		4
        /*0014*/ 	.word	0xfffffffd
	.align		4
        /*0018*/ 	.word	0x00000000
	.align		4
        /*001c*/ 	.word	0xfffffffc


//--------------------- .nv.constant4             --------------------------
	.section	.nv.constant4,"a",@progbits
	.align	8
	.align		8
.nv.constant4:
        /*0000*/ 	.dword	__cudart_i2opi_f


//--------------------- .text.coordinates_and_weights --------------------------
	.section	.text.coordinates_and_weights,"ax",@progbits
	.align	128
        .global         coordinates_and_weights
        .type           coordinates_and_weights,@function
        .size           coordinates_and_weights,(.L_x_37 - coordinates_and_weights)
        .other          coordinates_and_weights,@"STO_CUDA_ENTRY STV_DEFAULT"
coordinates_and_weights:
.text.coordinates_and_weights:
[----:B------:R-:W-:Y:S08]  /*0000*/  LDC R1, c[0x0][0x37c] ;  /* 0x0000df00ff017b82 */ /* 0x000ff00000000800 */
[----:B------:R-:W0:Y:S01]  /*0010*/  LDC R2, c[0x0][0x38c] ;  /* 0x0000e300ff027b82 */ /* 0x000e220000000800 */
[----:B------:R-:W1:Y:S01]  /*0020*/  LDCU.64 UR18, c[0x0][0x358] ;  /* 0x00006b00ff1277ac */ /* 0x000e620008000a00 */
[C---:B0-----:R-:W-:Y:S01]  /*0030*/  FMUL R0, R2.reuse, 0.63661974668502807617 ;  /* 0x3f22f98302007820 */ /* 0x041fe20000400000 */
[----:B------:R-:W-:-:S05]  /*0040*/  FSETP.GE.AND P0, PT, |R2|, 105615, PT ;  /* 0x47ce47800200780b */ /* 0x000fca0003f06200 */
[----:B------:R-:W0:Y:S02]  /*0050*/  F2I.NTZ R0, R0 ;  /* 0x0000000000007305 */ /* 0x000e240000203100 */
[----:B0-----:R-:W-:-:S05]  /*0060*/  I2FP.F32.S32 R3, R0 ;  /* 0x0000000000037245 */ /* 0x001fca0000201400 */
[----:B------:R-:W-:-:S04]  /*0070*/  FFMA R4, R3, -1.5707962512969970703, R2 ;  /* 0xbfc90fda03047823 */ /* 0x000fc80000000002 */
[----:B------:R-:W-:-:S04]  /*0080*/  FFMA R4, R3, -7.5497894158615963534e-08, R4 ;  /* 0xb3a2216803047823 */ /* 0x000fc80000000004 */
[----:B------:R-:W-:Y:S01]  /*0090*/  FFMA R14, R3, -5.3903029534742383927e-15, R4 ;  /* 0xa7c234c5030e7823 */ /* 0x000fe20000000004 */
[----:B------:R-:W-:Y:S01]  /*00a0*/  IMAD.MOV.U32 R3, RZ, RZ, R0 ;  /* 0x000000ffff037224 */ /* 0x000fe200078e0000 */
[----:B------:R-:W-:Y:S02]  /*00b0*/  P2R R4, PR, RZ, 0x1 ;  /* 0x00000001ff047803 */ /* 0x000fe40000000000 */
[----:B------:R-:W-:Y:S01]  /*00c0*/  IMAD.MOV.U32 R5, RZ, RZ, R14 ;  /* 0x000000ffff057224 */ /* 0x000fe200078e000e */
[----:B-1----:R-:W-:Y:S06]  /*00d0*/  @!P0 BRA `(.L_x_0) ;  /* 0x0000000400748947 */ /* 0x002fec0003800000 */
[----:B------:R-:W-:-:S13]  /*00e0*/  FSETP.NEU.AND P0, PT, |R2|, +INF , PT ;  /* 0x7f8000000200780b */ /* 0x000fda0003f0d200 */
[----:B------:R-:W-:Y:S01]  /*00f0*/  @!P0 FMUL R5, RZ, R2 ;  /* 0x00000002ff058220 */ /* 0x000fe20000400000 */
[----:B------:R-:W-:Y:S01]  /*0100*/  @!P0 MOV R0, RZ ;  /* 0x000000ff00008202 */ /* 0x000fe20000000f00 */
[----:B------:R-:W-:Y:S06]  /*0110*/  @!P0 BRA `(.L_x_0) ;  /* 0x0000000400648947 */ /* 0x000fec0003800000 */
[----:B------:R-:W-:Y:S01]  /*0120*/  IMAD.SHL.U32 R4, R2, 0x100, RZ ;  /* 0x0000010002047824 */ /* 0x000fe200078e00ff */
[----:B------:R-:W-:Y:S01]  /*0130*/  CS2R R10, SRZ ;  /* 0x00000000000a7805 */ /* 0x000fe2000001ff00 */
[----:B------:R-:W-:Y:S01]  /*0140*/  IMAD.MOV.U32 R0, RZ, RZ, RZ ;  /* 0x000000ffff007224 */ /* 0x000fe200078e00ff */
[----:B------:R-:W0:Y:S02]  /*0150*/  LDCU.64 UR6, c[0x4][URZ] ;  /* 0x01000000ff0677ac */ /* 0x000e240008000a00 */
[----:B------:R-:W-:Y:S01]  /*0160*/  LOP3.LUT R5, R4, 0x80000000, RZ, 0xfc, !PT ;  /* 0x8000000004057812 */ /* 0x000fe200078efcff */
[----:B------:R-:W-:-:S06]  /*0170*/  UMOV UR4, URZ ;  /* 0x000000ff00047c82 */ /* 0x000fcc0008000000 */
.L_x_1:
[----:B0-----:R-:W-:Y:S01]  /*0180*/  MOV R8, UR6 ;  /* 0x0000000600087c02 */ /* 0x001fe20008000f00 */
[----:B------:R-:W-:-:S05]  /*0190*/  IMAD.U32 R9, RZ, RZ, UR7 ;  /* 0x00000007ff097e24 */ /* 0x000fca000f8e00ff */
[----:B------:R-:W2:Y:S01]  /*01a0*/  LDG.E.CONSTANT R6, desc[UR18][R8.64] ;  /* 0x0000001208067981 */ /* 0x000ea2000c1e9900 */
[----:B------:R-:W-:Y:S01]  /*01b0*/  UIADD3 UR4, UPT, UPT, UR4, 0x1, URZ ;  /* 0x0000000104047890 */ /* 0x000fe2000fffe0ff */
[C---:B------:R-:W-:Y:S01]  /*01c0*/  ISETP.EQ.AND P0, PT, R10.reuse, RZ, PT ;  /* 0x000000ff0a00720c */ /* 0x040fe20003f02270 */
[----:B------:R-:W-:Y:S01]  /*01d0*/  UIADD3 UR6, UP1, UPT, UR6, 0x4, URZ ;  /* 0x0000000406067890 */ /* 0x000fe2000ff3e0ff */
[C---:B------:R-:W-:Y:S01]  /*01e0*/  ISETP.EQ.AND P1, PT, R10.reuse, 0x4, PT ;  /* 0x000000040a00780c */ /* 0x040fe20003f22270 */
[----:B------:R-:W-:Y:S01]  /*01f0*/  UISETP.NE.AND UP0, UPT, UR4, 0x6, UPT ;  /* 0x000000060400788c */ /* 0x000fe2000bf05270 */
[C---:B------:R-:W-:Y:S01]  /*0200*/  ISETP.EQ.AND P3, PT, R10.reuse, 0xc, PT ;  /* 0x0000000c0a00780c */ /* 0x040fe20003f62270 */
[----:B------:R-:W-:Y:S01]  /*0210*/  UIADD3.X UR7, UPT, UPT, URZ, UR7, URZ, UP1, !UPT ;  /* 0x00000007ff077290 */ /* 0x000fe20008ffe4ff */
[C---:B------:R-:W-:Y:S02]  /*0220*/  ISETP.EQ.AND P4, PT, R10.reuse, 0x10, PT ;  /* 0x000000100a00780c */ /* 0x040fe40003f82270 */
[----:B------:R-:W-:Y:S01]  /*0230*/  ISETP.EQ.AND P5, PT, R10, 0x14, PT ;  /* 0x000000140a00780c */ /* 0x000fe20003fa2270 */
[----:B--2---:R-:W-:-:S03]  /*0240*/  IMAD.WIDE.U32 R6, R6, R5, RZ ;  /* 0x0000000506067225 */ /* 0x004fc600078e00ff */
[----:B------:R-:W-:-:S04]  /*0250*/  IADD3 R6, P2, PT, R6, R0, RZ ;  /* 0x0000000006067210 */ /* 0x000fc80007f5e0ff */
[-C--:B------:R-:W-:Y:S01]  /*0260*/  @P0 MOV R4, R6.reuse ;  /* 0x0000000600040202 */ /* 0x080fe20000000f00 */
[----:B------:R-:W-:Y:S01]  /*0270*/  IMAD.X R0, R7, 0x1, R11, P2 ;  /* 0x0000000107007824 */ /* 0x000fe200010e060b */
[C---:B------:R-:W-:Y:S01]  /*0280*/  ISETP.EQ.AND P2, PT, R10.reuse, 0x8, PT ;  /* 0x000000080a00780c */ /* 0x040fe20003f42270 */
[--C-:B------:R-:W-:Y:S01]  /*0290*/  @P1 IMAD.MOV.U32 R15, RZ, RZ, R6.reuse ;  /* 0x000000ffff0f1224 */ /* 0x100fe200078e0006 */
[----:B------:R-:W-:Y:S01]  /*02a0*/  @P3 MOV R17, R6 ;  /* 0x0000000600113202 */ /* 0x000fe20000000f00 */
[--C-:B------:R-:W-:Y:S01]  /*02b0*/  @P4 IMAD.MOV.U32 R18, RZ, RZ, R6.reuse ;  /* 0x000000ffff124224 */ /* 0x100fe200078e0006 */
[----:B------:R-:W-:Y:S01]  /*02c0*/  IADD3 R10, PT, PT, R10, 0x4, RZ ;  /* 0x000000040a0a7810 */ /* 0x000fe20007ffe0ff */
[----:B------:R-:W-:-:S08]  /*02d0*/  @P5 IMAD.MOV.U32 R19, RZ, RZ, R6 ;  /* 0x000000ffff135224 */ /* 0x000fd000078e0006 */
[----:B------:R-:W-:Y:S01]  /*02e0*/  @P2 IMAD.MOV.U32 R16, RZ, RZ, R6 ;  /* 0x000000ffff102224 */ /* 0x000fe200078e0006 */
[----:B------:R-:W-:Y:S06]  /*02f0*/  BRA.U UP0, `(.L_x_1) ;  /* 0xfffffffd00a07547 */ /* 0x000fec000b83ffff */
[----:B------:R-:W-:-:S04]  /*0300*/  SHF.R.U32.HI R5, RZ, 0x17, R2 ;  /* 0x00000017ff057819 */ /* 0x000fc80000011602 */
[C---:B------:R-:W-:Y:S02]  /*0310*/  LOP3.LUT R6, R5.reuse, 0xe0, RZ, 0xc0, !PT ;  /* 0x000000e005067812 */ /* 0x040fe400078ec0ff */
[----:B------:R-:W-:-:S03]  /*0320*/  LOP3.LUT P6, RZ, R5, 0x1f, RZ, 0xc0, !PT ;  /* 0x0000001f05ff7812 */ /* 0x000fc600078cc0ff */
[----:B------:R-:W-:-:S05]  /*0330*/  VIADD R6, R6, 0xffffff80 ;  /* 0xffffff8006067836 */ /* 0x000fca0000000000 */
[----:B------:R-:W-:-:S05]  /*0340*/  SHF.R.U32.HI R6, RZ, 0x5, R6 ;  /* 0x00000005ff067819 */ /* 0x000fca0000011606 */
[----:B------:R-:W-:-:S05]  /*0350*/  IMAD.U32 R8, R6, -0x4, RZ ;  /* 0xfffffffc06087824 */ /* 0x000fca00078e00ff */
[C---:B------:R-:W-:Y:S02]  /*0360*/  ISETP.EQ.AND P3, PT, R8.reuse, -0x18, PT ;  /* 0xffffffe80800780c */ /* 0x040fe40003f62270 */
[C---:B------:R-:W-:Y:S02]  /*0370*/  ISETP.EQ.AND P4, PT, R8.reuse, -0x14, PT ;  /* 0xffffffec0800780c */ /* 0x040fe40003f82270 */
[C---:B------:R-:W-:Y:S02]  /*0380*/  ISETP.EQ.AND P0, PT, R8.reuse, -0x10, PT ;  /* 0xfffffff00800780c */ /* 0x040fe40003f02270 */
[C---:B------:R-:W-:Y:S02]  /*0390*/  ISETP.EQ.AND P1, PT, R8.reuse, -0xc, PT ;  /* 0xfffffff40800780c */ /* 0x040fe40003f22270 */
[C---:B------:R-:W-:Y:S02]  /*03a0*/  ISETP.EQ.AND P2, PT, R8.reuse, -0x8, PT ;  /* 0xfffffff80800780c */ /* 0x040fe40003f42270 */
[----:B------:R-:W-:-:S03]  /*03b0*/  ISETP.EQ.AND P5, PT, R8, 0x4, PT ;  /* 0x000000040800780c */ /* 0x000fc60003fa2270 */
[----:B------:R-:W-:Y:S02]  /*03c0*/  @P3 MOV R6, R4 ;  /* 0x0000000400063202 */ /* 0x000fe40000000f00 */
[----:B------:R-:W-:Y:S01]  /*03d0*/  @P4 IMAD.MOV.U32 R7, RZ, RZ, R4 ;  /* 0x000000ffff074224 */ /* 0x000fe200078e0004 */
[C---:B------:R-:W-:Y:S01]  /*03e0*/  ISETP.EQ.AND P3, PT, R8.reuse, -0x4, PT ;  /* 0xfffffffc0800780c */ /* 0x040fe20003f62270 */
[----:B------:R-:W-:Y:S01]  /*03f0*/  @P4 IMAD.MOV.U32 R6, RZ, RZ, R15 ;  /* 0x000000ffff064224 */ /* 0x000fe200078e000f */
[----:B------:R-:W-:Y:S01]  /*0400*/  ISETP.EQ.AND P4, PT, R8, RZ, PT ;  /* 0x000000ff0800720c */ /* 0x000fe20003f82270 */
[----:B------:R-:W-:Y:S01]  /*0410*/  @P0 IMAD.MOV.U32 R6, RZ, RZ, R16 ;  /* 0x000000ffff060224 */ /* 0x000fe200078e0010 */
[----:B------:R-:W-:Y:S01]  /*0420*/  @P1 MOV R6, R17 ;  /* 0x0000001100061202 */ /* 0x000fe20000000f00 */
[----:B------:R-:W-:Y:S01]  /*0430*/  @P2 IMAD.MOV.U32 R6, RZ, RZ, R18 ;  /* 0x000000ffff062224 */ /* 0x000fe200078e0012 */
[----:B------:R-:W-:Y:S01]  /*0440*/  @P0 MOV R7, R15 ;  /* 0x0000000f00070202 */ /* 0x000fe20000000f00 */
[----:B------:R-:W-:-:S02]  /*0450*/  @P1 IMAD.MOV.U32 R7, RZ, RZ, R16 ;  /* 0x000000ffff071224 */ /* 0x000fc400078e0010 */
[----:B------:R-:W-:-:S04]  /*0460*/  @P2 IMAD.MOV.U32 R7, RZ, RZ, R17 ;  /* 0x000000ffff072224 */ /* 0x000fc800078e0011 */
[--C-:B------:R-:W-:Y:S01]  /*0470*/  @P3 IMAD.MOV.U32 R6, RZ, RZ, R19.reuse ;  /* 0x000000ffff063224 */ /* 0x100fe200078e0013 */
[----:B------:R-:W-:Y:S01]  /*0480*/  @P3 MOV R7, R18 ;  /* 0x0000001200073202 */ /* 0x000fe20000000f00 */
[----:B------:R-:W-:Y:S01]  /*0490*/  @P4 IMAD.MOV.U32 R7, RZ, RZ, R19 ;  /* 0x000000ffff074224 */ /* 0x000fe200078e0013 */
[----:B------:R-:W-:Y:S01]  /*04a0*/  @P4 MOV R6, R0 ;  /* 0x0000000000064202 */ /* 0x000fe20000000f00 */
[----:B------:R-:W-:-:S04]  /*04b0*/  @P5 IMAD.MOV.U32 R7, RZ, RZ, R0 ;  /* 0x000000ffff075224 */ /* 0x000fc800078e0000 */
[----:B------:R-:W-:Y:S01]  /*04c0*/  IMAD.MOV.U32 R10, RZ, RZ, R6 ;  /* 0x000000ffff0a7224 */ /* 0x000fe200078e0006 */
[----:B------:R-:W-:Y:S06]  /*04d0*/  @!P6 BRA `(.L_x_2) ;  /* 0x00000000002ce947 */ /* 0x000fec0003800000 */
[----:B------:R-:W-:Y:S01]  /*04e0*/  @P0 MOV R6, R4 ;  /* 0x0000000400060202 */ /* 0x000fe20000000f00 */
[----:B------:R-:W-:Y:S01]  /*04f0*/  @P1 IMAD.MOV.U32 R6, RZ, RZ, R15 ;  /* 0x000000ffff061224 */ /* 0x000fe200078e000f */
[----:B------:R-:W-:Y:S01]  /*0500*/  ISETP.EQ.AND P0, PT, R8, 0x8, PT ;  /* 0x000000080800780c */ /* 0x000fe20003f02270 */
[----:B------:R-:W-:Y:S01]  /*0510*/  @P2 IMAD.MOV.U32 R6, RZ, RZ, R16 ;  /* 0x000000ffff062224 */ /* 0x000fe200078e0010 */
[----:B------:R-:W-:Y:S01]  /*0520*/  @P3 MOV R6, R17 ;  /* 0x0000001100063202 */ /* 0x000fe20000000f00 */
[----:B------:R-:W-:Y:S01]  /*0530*/  @P4 IMAD.MOV.U32 R6, RZ, RZ, R18 ;  /* 0x000000ffff064224 */ /* 0x000fe200078e0012 */
[----:B------:R-:W-:Y:S01]  /*0540*/  LOP3.LUT R5, R5, 0x1f, RZ, 0xc0, !PT ;  /* 0x0000001f05057812 */ /* 0x000fe200078ec0ff */
[----:B------:R-:W-:-:S03]  /*0550*/  @P5 IMAD.MOV.U32 R6, RZ, RZ, R19 ;  /* 0x000000ffff065224 */ /* 0x000fc600078e0013 */
[----:B------:R-:W-:-:S05]  /*0560*/  SHF.L.W.U32.HI R10, R7, R5, R10 ;  /* 0x00000005070a7219 */ /* 0x000fca0000010e0a */
[----:B------:R-:W-:-:S04]  /*0570*/  @P0 MOV R6, R0 ;  /* 0x0000000000060202 */ /* 0x000fc80000000f00 */
[----:B------:R-:W-:-:S07]  /*0580*/  SHF.L.W.U32.HI R7, R6, R5, R7 ;  /* 0x0000000506077219 */ /* 0x000fce0000010e07 */
.L_x_2:
[C---:B------:R-:W-:Y:S01]  /*0590*/  SHF.L.W.U32.HI R5, R7.reuse, 0x2, R10 ;  /* 0x0000000207057819 */ /* 0x040fe20000010e0a */
[----:B------:R-:W-:Y:S01]  /*05a0*/  IMAD.SHL.U32 R7, R7, 0x4, RZ ;  /* 0x0000000407077824 */ /* 0x000fe200078e00ff */
[----:B------:R-:W-:Y:S01]  /*05b0*/  UMOV UR4, 0x54442d19 ;  /* 0x54442d1900047882 */ /* 0x000fe20000000000 */
[----:B------:R-:W-:Y:S01]  /*05c0*/  UMOV UR5, 0x3bf921fb ;  /* 0x3bf921fb00057882 */ /* 0x000fe20000000000 */
[----:B------:R-:W-:Y:S02]  /*05d0*/  SHF.R.S32.HI R0, RZ, 0x1f, R5 ;  /* 0x0000001fff007819 */ /* 0x000fe40000011405 */
[----:B------:R-:W-:Y:S02]  /*05e0*/  ISETP.GE.AND P0, PT, R2, RZ, PT ;  /* 0x000000ff0200720c */ /* 0x000fe40003f06270 */
[C---:B------:R-:W-:Y:S02]  /*05f0*/  LOP3.LUT R8, R0.reuse, R7, RZ, 0x3c, !PT ;  /* 0x0000000700087212 */ /* 0x040fe400078e3cff */
[----:B------:R-:W-:-:S02]  /*0600*/  LOP3.LUT R9, R0, R5, RZ, 0x3c, !PT ;  /* 0x0000000500097212 */ /* 0x000fc400078e3cff */
[----:B------:R-:W-:Y:S02]  /*0610*/  SHF.R.U32.HI R0, RZ, 0x1e, R10 ;  /* 0x0000001eff007819 */ /* 0x000fe4000001160a */
[----:B------:R-:W0:Y:S01]  /*0620*/  I2F.F64.S64 R6, R8 ;  /* 0x0000000800067312 */ /* 0x000e220000301c00 */
[C---:B------:R-:W-:Y:S02]  /*0630*/  LOP3.LUT R10, R5.reuse, R2, RZ, 0x3c, !PT ;  /* 0x00000002050a7212 */ /* 0x040fe400078e3cff */
[----:B------:R-:W-:Y:S02]  /*0640*/  LEA.HI R0, R5, R0, RZ, 0x1 ;  /* 0x0000000005007211 */ /* 0x000fe400078f08ff */
[----:B------:R-:W-:-:S03]  /*0650*/  ISETP.GE.AND P1, PT, R10, RZ, PT ;  /* 0x000000ff0a00720c */ /* 0x000fc60003f26270 */
[----:B------:R-:W-:-:S05]  /*0660*/  IMAD.MOV R5, RZ, RZ, -R0 ;  /* 0x000000ffff057224 */ /* 0x000fca00078e0a00 */
[----:B------:R-:W-:Y:S01]  /*0670*/  @!P0 MOV R0, R5 ;  /* 0x0000000500008202 */ /* 0x000fe20000000f00 */
[----:B0-----:R-:W-:-:S10]  /*0680*/  DMUL R6, R6, UR4 ;  /* 0x0000000406067c28 */ /* 0x001fd40008000000 */
[----:B------:R-:W0:Y:S02]  /*0690*/  F2F.F32.F64 R6, R6 ;  /* 0x0000000600067310 */ /* 0x000e240000301000 */
[----:B0-----:R-:W-:-:S07]  /*06a0*/  FSEL R5, -R6, R6, !P1 ;  /* 0x0000000606057208 */ /* 0x001fce0004800100 */
.L_x_0:
[----:B------:R-:W-:Y:S02]  /*06b0*/  IMAD.MOV.U32 R10, RZ, RZ, 0x37cbac00 ;  /* 0x37cbac00ff0a7424 */ /* 0x000fe400078e00ff */
[----:B------:R-:W-:Y:S01]  /*06c0*/  FMUL R7, R5, R5 ;  /* 0x0000000505077220 */ /* 0x000fe20000400000 */
[C---:B------:R-:W-:Y:S01]  /*06d0*/  LOP3.LUT R8, R0.reuse, 0x1, RZ, 0xc0, !PT ;  /* 0x0000000100087812 */ /* 0x040fe200078ec0ff */
[----:B------:R-:W-:Y:S01]  /*06e0*/  IMAD.MOV.U32 R11, RZ, RZ, 0x3c0885e4 ;  /* 0x3c0885e4ff0b7424 */ /* 0x000fe200078e00ff */
[----:B------:R-:W-:Y:S01]  /*06f0*/  IADD3 R0, PT, PT, R0, 0x1, RZ ;  /* 0x0000000100007810 */ /* 0x000fe20007ffe0ff */
[----:B------:R-:W-:Y:S01]  /*0700*/  FFMA R6, R7, R10, -0.0013887860113754868507 ;  /* 0xbab607ed07067423 */ /* 0x000fe2000000000a */
[----:B------:R-:W-:Y:S01]  /*0710*/  ISETP.NE.U32.AND P0, PT, R8, 0x1, PT ;  /* 0x000000010800780c */ /* 0x000fe20003f05070 */
[----:B------:R-:W-:Y:S01]  /*0720*/  IMAD.MOV.U32 R12, RZ, RZ, 0x3e2aaaa8 ;  /* 0x3e2aaaa8ff0c7424 */ /* 0x000fe200078e00ff */
[----:B------:R-:W-:Y:S02]  /*0730*/  FSETP.GE.AND P2, PT, |R2|, 105615, PT ;  /* 0x47ce47800200780b */ /* 0x000fe40003f46200 */
[----:B------:R-:W-:-:S02]  /*0740*/  FSEL R6, R6, -0.00019574658654164522886, P0 ;  /* 0xb94d415306067808 */ /* 0x000fc40000000000 */
[----:B------:R-:W-:Y:S02]  /*0750*/  FSEL R8, R11, 0.041666727513074874878, !P0 ;  /* 0x3d2aaabb0b087808 */ /* 0x000fe40004000000 */
[----:B------:R-:W-:Y:S02]  /*0760*/  LOP3.LUT P1, RZ, R0, 0x2, RZ, 0xc0, !PT ;  /* 0x0000000200ff7812 */ /* 0x000fe4000782c0ff */
[----:B------:R-:W-:Y:S01]  /*0770*/  FSEL R0, R5, 1, !P0 ;  /* 0x3f80000005007808 */ /* 0x000fe20004000000 */
[----:B------:R-:W-:Y:S01]  /*0780*/  FFMA R6, R7, R6, R8 ;  /* 0x0000000607067223 */ /* 0x000fe20000000008 */
[----:B------:R-:W-:-:S03]  /*0790*/  FSEL R9, -R12, -0.4999999701976776123, !P0 ;  /* 0xbeffffff0c097808 */ /* 0x000fc60004000100 */
[C---:B------:R-:W-:Y:S02]  /*07a0*/  FFMA R5, R7.reuse, R0, RZ ;  /* 0x0000000007057223 */ /* 0x040fe400000000ff */
[----:B------:R-:W-:-:S04]  /*07b0*/  FFMA R6, R7, R6, R9 ;  /* 0x0000000607067223 */ /* 0x000fc80000000009 */
[----:B------:R-:W-:-:S04]  /*07c0*/  FFMA R5, R5, R6, R0 ;  /* 0x0000000605057223 */ /* 0x000fc80000000000 */
[----:B------:R-:W-:Y:S01]  /*07d0*/  @P1 FADD R5, RZ, -R5 ;  /* 0x80000005ff051221 */ /* 0x000fe20000000000 */
[----:B------:R-:W-:Y:S06]  /*07e0*/  @!P2 BRA `(.L_x_3) ;  /* 0x000000040074a947 */ /* 0x000fec0003800000 */
[----:B------:R-:W-:-:S13]  /*07f0*/  FSETP.NEU.AND P0, PT, |R2|, +INF , PT ;  /* 0x7f8000000200780b */ /* 0x000fda0003f0d200 */
[----:B------:R-:W-:Y:S01]  /*0800*/  @!P0 FMUL R14, RZ, R2 ;  /* 0x00000002ff0e8220 */ /* 0x000fe20000400000 */
[----:B------:R-:W-:Y:S01]  /*0810*/  @!P0 IMAD.MOV.U32 R3, RZ, RZ, RZ ;  /* 0x000000ffff038224 */ /* 0x000fe200078e00ff */
[----:B------:R-:W-:Y:S06]  /*0820*/  @!P0 BRA `(.L_x_3) ;  /* 0x0000000400648947 */ /* 0x000fec0003800000 */
[----:B------:R-:W-:Y:S01]  /*0830*/  SHF.L.U32 R0, R2, 0x8, RZ ;  /* 0x0000000802007819 */ /* 0x000fe200000006ff */
[----:B------:R-:W-:Y:S02]  /*0840*/  HFMA2 R14, -RZ, RZ, 0, 0 ;  /* 0x00000000ff0e7431 */ /* 0x000fe400000001ff */
[----:B------:R-:W-:Y:S01]  /*0850*/  IMAD.MOV.U32 R3, RZ, RZ, RZ ;  /* 0x000000ffff037224 */ /* 0x000fe200078e00ff */
[----:B------:R-:W0:Y:S01]  /*0860*/  LDCU.64 UR6, c[0x4][URZ] ;  /* 0x01000000ff0677ac */ /* 0x000e220008000a00 */
[----:B------:R-:W-:Y:S01]  /*0870*/  IMAD.MOV.U32 R13, RZ, RZ, RZ ;  /* 0x000000ffff0d7224 */ /* 0x000fe200078e00ff */
[----:B------:R-:W-:Y:S01]  /*0880*/  LOP3.LUT R21, R0, 0x80000000, RZ, 0xfc, !PT ;  /* 0x8000000000157812 */ /* 0x000fe200078efcff */
[----:B------:R-:W-:-:S06]  /*0890*/  UMOV UR4, URZ ;  /* 0x000000ff00047c82 */ /* 0x000fcc0008000000 */
.L_x_4:
[----:B0-----:R-:W-:Y:S02]  /*08a0*/  IMAD.U32 R8, RZ, RZ, UR6 ;  /* 0x00000006ff087e24 */ /* 0x001fe4000f8e00ff */
        /* <DEDUP_REMOVED lines=10> */
[----:B------:R-:W-:-:S02]  /*0950*/  ISETP.EQ.AND P4, PT, R14, 0x10, PT ;  /* 0x000000100e00780c */ /* 0x000fc40003f82270 */
[C---:B------:R-:W-:Y:S01]  /*0960*/  ISETP.EQ.AND P5, PT, R14.reuse, 0x14, PT ;  /* 0x000000140e00780c */ /* 0x040fe20003fa2270 */
[----:B------:R-:W-:Y:S02]  /*0970*/  VIADD R14, R14, 0x4 ;  /* 0x000000040e0e7836 */ /* 0x000fe40000000000 */
[----:B--2---:R-:W-:-:S03]  /*0980*/  IMAD.WIDE.U32 R6, R6, R21, RZ ;  /* 0x0000001506067225 */ /* 0x004fc600078e00ff */
[----:B------:R-:W-:-:S04]  /*0990*/  IADD3 R0, P6, PT, R6, R3, RZ ;  /* 0x0000000306007210 */ /* 0x000fc80007fde0ff */
[----:B------:R-:W-:Y:S01]  /*09a0*/  IADD3.X R3, PT, PT, R7, R13, RZ, P6, !PT ;  /* 0x0000000d07037210 */ /* 0x000fe200037fe4ff */
[--C-:B------:R-:W-:Y:S01]  /*09b0*/  @P0 IMAD.MOV.U32 R4, RZ, RZ, R0.reuse ;  /* 0x000000ffff040224 */ /* 0x100fe200078e0000 */
[-C--:B------:R-:W-:Y:S01]  /*09c0*/  @P2 MOV R16, R0.reuse ;  /* 0x0000000000102202 */ /* 0x080fe20000000f00 */
[--C-:B------:R-:W-:Y:S01]  /*09d0*/  @P1 IMAD.MOV.U32 R15, RZ, RZ, R0.reuse ;  /* 0x000000ffff0f1224 */ /* 0x100fe200078e0000 */
[----:B------:R-:W-:Y:S01]  /*09e0*/  @P5 MOV R19, R0 ;  /* 0x0000000000135202 */ /* 0x000fe20000000f00 */
[--C-:B------:R-:W-:Y:S02]  /*09f0*/  @P3 IMAD.MOV.U32 R17, RZ, RZ, R0.reuse ;  /* 0x000000ffff113224 */ /* 0x100fe400078e0000 */
[----:B------:R-:W-:Y:S01]  /*0a00*/  @P4 IMAD.MOV.U32 R18, RZ, RZ, R0 ;  /* 0x000000ffff124224 */ /* 0x000fe200078e0000 */
[----:B------:R-:W-:Y:S06]  /*0a10*/  BRA.U UP0, `(.L_x_4) ;  /* 0xfffffffd00a07547 */ /* 0x000fec000b83ffff */
[----:B------:R-:W-:-:S04]  /*0a20*/  SHF.R.U32.HI R8, RZ, 0x17, R2 ;  /* 0x00000017ff087819 */ /* 0x000fc80000011602 */
[C---:B------:R-:W-:Y:S02]  /*0a30*/  LOP3.LUT R0, R8.reuse, 0xe0, RZ, 0xc0, !PT ;  /* 0x000000e008007812 */ /* 0x040fe400078ec0ff */
[----:B------:R-:W-:-:S03]  /*0a40*/  LOP3.LUT P6, RZ, R8, 0x1f, RZ, 0xc0, !PT ;  /* 0x0000001f08ff7812 */ /* 0x000fc600078cc0ff */
[----:B------:R-:W-:-:S05]  /*0a50*/  VIADD R0, R0, 0xffffff80 ;  /* 0xffffff8000007836 */ /* 0x000fca0000000000 */
[----:B------:R-:W-:-:S04]  /*0a60*/  SHF.R.U32.HI R0, RZ, 0x5, R0 ;  /* 0x00000005ff007819 */ /* 0x000fc80000011600 */
[----:B------:R-:W-:-:S04]  /*0a70*/  LEA R9, -R0, RZ, 0x2 ;  /* 0x000000ff00097211 */ /* 0x000fc800078e11ff */
[C---:B------:R-:W-:Y:S02]  /*0a80*/  ISETP.EQ.AND P3, PT, R9.reuse, -0x18, PT ;  /* 0xffffffe80900780c */ /* 0x040fe40003f62270 */
[C---:B------:R-:W-:Y:S02]  /*0a90*/  ISETP.EQ.AND P4, PT, R9.reuse, -0x14, PT ;  /* 0xffffffec0900780c */ /* 0x040fe40003f82270 */
[C---:B------:R-:W-:Y:S02]  /*0aa0*/  ISETP.EQ.AND P2, PT, R9.reuse, -0x10, PT ;  /* 0xfffffff00900780c */ /* 0x040fe40003f42270 */
[C---:B------:R-:W-:Y:S02]  /*0ab0*/  ISETP.EQ.AND P1, PT, R9.reuse, -0xc, PT ;  /* 0xfffffff40900780c */ /* 0x040fe40003f22270 */
[C---:B------:R-:W-:Y:S02]  /*0ac0*/  ISETP.EQ.AND P0, PT, R9.reuse, -0x8, PT ;  /* 0xfffffff80900780c */ /* 0x040fe40003f02270 */
[----:B------:R-:W-:-:S03]  /*0ad0*/  ISETP.EQ.AND P5, PT, R9, RZ, PT ;  /* 0x000000ff0900720c */ /* 0x000fc60003fa2270 */
[--C-:B------:R-:W-:Y:S01]  /*0ae0*/  @P3 IMAD.MOV.U32 R0, RZ, RZ, R4.reuse ;  /* 0x000000ffff003224 */ /* 0x100fe200078e0004 */
[C---:B------:R-:W-:Y:S01]  /*0af0*/  ISETP.EQ.AND P3, PT, R9.reuse, -0x4, PT ;  /* 0xfffffffc0900780c */ /* 0x040fe20003f62270 */
[----:B------:R-:W-:Y:S01]  /*0b00*/  @P4 IMAD.MOV.U32 R6, RZ, RZ, R4 ;  /* 0x000000ffff064224 */ /* 0x000fe200078e0004 */
[----:B------:R-:W-:Y:S01]  /*0b10*/  @P4 MOV R0, R15 ;  /* 0x0000000f00004202 */ /* 0x000fe20000000f00 */
[----:B------:R-:W-:Y:S01]  /*0b20*/  @P2 IMAD.MOV.U32 R6, RZ, RZ, R15 ;  /* 0x000000ffff062224 */ /* 0x000fe200078e000f */
[----:B------:R-:W-:Y:S01]  /*0b30*/  ISETP.EQ.AND P4, PT, R9, 0x4, PT ;  /* 0x000000040900780c */ /* 0x000fe20003f82270 */
[----:B------:R-:W-:Y:S01]  /*0b40*/  @P2 IMAD.MOV.U32 R0, RZ, RZ, R16 ;  /* 0x000000ffff002224 */ /* 0x000fe200078e0010 */
[----:B------:R-:W-:Y:S01]  /*0b50*/  @P1 MOV R6, R16 ;  /* 0x0000001000061202 */ /* 0x000fe20000000f00 */
[--C-:B------:R-:W-:Y:S01]  /*0b60*/  @P1 IMAD.MOV.U32 R0, RZ, RZ, R17.reuse ;  /* 0x000000ffff001224 */ /* 0x100fe200078e0011 */
[----:B------:R-:W-:Y:S01]  /*0b70*/  @P0 MOV R0, R18 ;  /* 0x0000001200000202 */ /* 0x000fe20000000f00 */
[----:B------:R-:W-:-:S04]  /*0b80*/  @P0 IMAD.MOV.U32 R6, RZ, RZ, R17 ;  /* 0x000000ffff060224 */ /* 0x000fc800078e0011 */
[----:B------:R-:W-:Y:S01]  /*0b90*/  @P3 IMAD.MOV.U32 R6, RZ, RZ, R18 ;  /* 0x000000ffff063224 */ /* 0x000fe200078e0012 */
[----:B------:R-:W-:Y:S01]  /*0ba0*/  @P5 MOV R6, R19 ;  /* 0x0000001300065202 */ /* 0x000fe20000000f00 */
[----:B------:R-:W-:Y:S02]  /*0bb0*/  @P3 IMAD.MOV.U32 R0, RZ, RZ, R19 ;  /* 0x000000ffff003224 */ /* 0x000fe400078e0013 */
[----:B------:R-:W-:Y:S01]  /*0bc0*/  @P5 IMAD.MOV.U32 R0, RZ, RZ, R3 ;  /* 0x000000ffff005224 */ /* 0x000fe200078e0003 */
[----:B------:R-:W-:Y:S01]  /*0bd0*/  @P4 MOV R6, R3 ;  /* 0x0000000300064202 */ /* 0x000fe20000000f00 */
[----:B------:R-:W-:Y:S06]  /*0be0*/  @!P6 BRA `(.L_x_5) ;  /* 0x00000000002ce947 */ /* 0x000fec0003800000 */
[----:B------:R-:W-:Y:S01]  /*0bf0*/  @P2 IMAD.MOV.U32 R7, RZ, RZ, R4 ;  /* 0x000000ffff072224 */ /* 0x000fe200078e0004 */
[----:B------:R-:W-:Y:S01]  /*0c00*/  @P1 MOV R7, R15 ;  /* 0x0000000f00071202 */ /* 0x000fe20000000f00 */
[----:B------:R-:W-:Y:S01]  /*0c10*/  @P0 IMAD.MOV.U32 R7, RZ, RZ, R16 ;  /* 0x000000ffff070224 */ /* 0x000fe200078e0010 */
[----:B------:R-:W-:Y:S02]  /*0c20*/  ISETP.EQ.AND P0, PT, R9, 0x8, PT ;  /* 0x000000080900780c */ /* 0x000fe40003f02270 */
[----:B------:R-:W-:Y:S01]  /*0c30*/  @P3 MOV R7, R17 ;  /* 0x0000001100073202 */ /* 0x000fe20000000f00 */
[----:B------:R-:W-:Y:S01]  /*0c40*/  @P5 IMAD.MOV.U32 R7, RZ, RZ, R18 ;  /* 0x000000ffff075224 */ /* 0x000fe200078e0012 */
[----:B------:R-:W-:Y:S02]  /*0c50*/  @P4 MOV R7, R19 ;  /* 0x0000001300074202 */ /* 0x000fe40000000f00 */
[----:B------:R-:W-:-:S04]  /*0c60*/  LOP3.LUT R9, R8, 0x1f, RZ, 0xc0, !PT ;  /* 0x0000001f08097812 */ /* 0x000fc800078ec0ff */
[----:B------:R-:W-:-:S03]  /*0c70*/  SHF.L.W.U32.HI R0, R6, R9, R0 ;  /* 0x0000000906007219 */ /* 0x000fc60000010e00 */
[----:B------:R-:W-:-:S05]  /*0c80*/  @P0 IMAD.MOV.U32 R7, RZ, RZ, R3 ;  /* 0x000000ffff070224 */ /* 0x000fca00078e0003 */
[----:B------:R-:W-:-:S07]  /*0c90*/  SHF.L.W.U32.HI R6, R7, R9, R6 ;  /* 0x0000000907067219 */ /* 0x000fce0000010e06 */
.L_x_5:
[C-C-:B------:R-:W-:Y:S01]  /*0ca0*/  SHF.L.W.U32.HI R3, R6.reuse, 0x2, R0.reuse ;  /* 0x0000000206037819 */ /* 0x140fe20000010e00 */
[----:B------:R-:W-:Y:S01]  /*0cb0*/  UMOV UR4, 0x54442d19 ;  /* 0x54442d1900047882 */ /* 0x000fe20000000000 */
[----:B------:R-:W-:Y:S01]  /*0cc0*/  SHF.L.U32 R6, R6, 0x2, RZ ;  /* 0x0000000206067819 */ /* 0x000fe200000006ff */
[----:B------:R-:W-:Y:S01]  /*0cd0*/  UMOV UR5, 0x3bf921fb ;  /* 0x3bf921fb00057882 */ /* 0x000fe20000000000 */
[----:B------:R-:W-:Y:S02]  /*0ce0*/  SHF.R.S32.HI R7, RZ, 0x1f, R3 ;  /* 0x0000001fff077819 */ /* 0x000fe40000011403 */
[----:B------:R-:W-:Y:S02]  /*0cf0*/  SHF.R.U32.HI R0, RZ, 0x1e, R0 ;  /* 0x0000001eff007819 */ /* 0x000fe40000011600 */
[C---:B------:R-:W-:Y:S02]  /*0d00*/  LOP3.LUT R6, R7.reuse, R6, RZ, 0x3c, !PT ;  /* 0x0000000607067212 */ /* 0x040fe400078e3cff */
[----:B------:R-:W-:-:S02]  /*0d10*/  LOP3.LUT R7, R7, R3, RZ, 0x3c, !PT ;  /* 0x0000000307077212 */ /* 0x000fc400078e3cff */
[----:B------:R-:W-:Y:S02]  /*0d20*/  ISETP.GE.AND P1, PT, R2, RZ, PT ;  /* 0x000000ff0200720c */ /* 0x000fe40003f26270 */
[C---:B------:R-:W-:Y:S02]  /*0d30*/  LOP3.LUT R2, R3.reuse, R2, RZ, 0x3c, !PT ;  /* 0x0000000203027212 */ /* 0x040fe400078e3cff */
[----:B------:R-:W0:Y:S01]  /*0d40*/  I2F.F64.S64 R6, R6 ;  /* 0x0000000600067312 */ /* 0x000e220000301c00 */
[----:B------:R-:W-:Y:S02]  /*0d50*/  LEA.HI R3, R3, R0, RZ, 0x1 ;  /* 0x0000000003037211 */ /* 0x000fe400078f08ff */
[----:B------:R-:W-:-:S03]  /*0d60*/  ISETP.GE.AND P0, PT, R2, RZ, PT ;  /* 0x000000ff0200720c */ /* 0x000fc60003f06270 */
[----:B------:R-:W-:-:S05]  /*0d70*/  IMAD.MOV R0, RZ, RZ, -R3 ;  /* 0x000000ffff007224 */ /* 0x000fca00078e0a03 */
[----:B------:R-:W-:Y:S01]  /*0d80*/  @!P1 MOV R3, R0 ;  /* 0x0000000000039202 */ /* 0x000fe20000000f00 */
[----:B0-----:R-:W-:-:S10]  /*0d90*/  DMUL R8, R6, UR4 ;  /* 0x0000000406087c28 */ /* 0x001fd40008000000 */
[----:B------:R-:W0:Y:S02]  /*0da0*/  F2F.F32.F64 R8, R8 ;  /* 0x0000000800087310 */ /* 0x000e240000301000 */
[----:B0-----:R-:W-:-:S07]  /*0db0*/  FSEL R14, -R8, R8, !P0 ;  /* 0x00000008080e7208 */ /* 0x001fce0004000100 */
.L_x_3:
[----:B------:R-:W0:Y:S08]  /*0dc0*/  LDC R9, c[0x0][0x398] ;  /* 0x0000e600ff097b82 */ /* 0x000e300000000800 */
[----:B------:R-:W0:Y:S02]  /*0dd0*/  LDC.64 R6, c[0x0][0x390] ;  /* 0x0000e400ff067b82 */ /* 0x000e240000000a00 */
[----:B0-----:R-:W-:-:S05]  /*0de0*/  IMAD.WIDE R6, R9, 0x4, R6 ;  /* 0x0000000409067825 */ /* 0x001fca00078e0206 */
[----:B------:R0:W2:Y:S01]  /*0df0*/  LDG.E R0, desc[UR18][R6.64] ;  /* 0x0000001206007981 */ /* 0x0000a2000c1e1900 */
[----:B------:R-:W-:Y:S01]  /*0e00*/  FMUL R9, R14, R14 ;  /* 0x0000000e0e097220 */ /* 0x000fe20000400000 */
[----:B------:R-:W-:Y:S01]  /*0e10*/  LOP3.LUT R2, R3, 0x1, RZ, 0xc0, !PT ;  /* 0x0000000103027812 */ /* 0x000fe200078ec0ff */
[----:B------:R-:W-:Y:S01]  /*0e20*/  IMAD.MOV.U32 R20, RZ, RZ, 0x3d2aaabb ;  /* 0x3d2aaabbff147424 */ /* 0x000fe200078e00ff */
[----:B------:R-:W-:Y:S01]  /*0e30*/  MOV R21, 0x3effffff ;  /* 0x3effffff00157802 */ /* 0x000fe20000000f00 */
[----:B------:R-:W-:Y:S01]  /*0e40*/  FFMA R13, R9, R10, -0.0013887860113754868507 ;  /* 0xbab607ed090d7423 */ /* 0x000fe2000000000a */
[----:B------:R-:W-:-:S04]  /*0e50*/  ISETP.NE.U32.AND P0, PT, R2, 0x1, PT ;  /* 0x000000010200780c */ /* 0x000fc80003f05070 */
[----:B------:R-:W-:Y:S02]  /*0e60*/  FSEL R2, R13, -0.00019574658654164522886, !P0 ;  /* 0xb94d41530d027808 */ /* 0x000fe40004000000 */
[----:B------:R-:W-:Y:S02]  /*0e70*/  FSEL R20, R20, 0.0083327032625675201416, !P0 ;  /* 0x3c0885e414147808 */ /* 0x000fe40004000000 */
[----:B0-----:R-:W-:Y:S02]  /*0e80*/  FSEL R6, -R21, -0.16666662693023681641, !P0 ;  /* 0xbe2aaaa815067808 */ /* 0x001fe40004000100 */
[----:B------:R-:W-:Y:S01]  /*0e90*/  FSEL R14, R14, 1, P0 ;  /* 0x3f8000000e0e7808 */ /* 0x000fe20000000000 */
[----:B------:R-:W-:Y:S01]  /*0ea0*/  FFMA R2, R9, R2, R20 ;  /* 0x0000000209027223 */ /* 0x000fe20000000014 */
[----:B------:R-:W-:-:S03]  /*0eb0*/  LOP3.LUT P0, RZ, R3, 0x2, RZ, 0xc0, !PT ;  /* 0x0000000203ff7812 */ /* 0x000fc6000780c0ff */
[C---:B------:R-:W-:Y:S01]  /*0ec0*/  FFMA R2, R9.reuse, R2, R6 ;  /* 0x0000000209027223 */ /* 0x040fe20000000006 */
[----:B------:R-:W-:-:S04]  /*0ed0*/  FFMA R9, R9, R14, RZ ;  /* 0x0000000e09097223 */ /* 0x000fc800000000ff */
[----:B------:R-:W-:-:S05]  /*0ee0*/  FFMA R14, R9, R2, R14 ;  /* 0x00000002090e7223 */ /* 0x000fca000000000e */
[----:B------:R-:W-:Y:S01]  /*0ef0*/  @P0 FADD R14, RZ, -R14 ;  /* 0x8000000eff0e0221 */ /* 0x000fe20000000000 */
[C---:B--2---:R-:W-:Y:S01]  /*0f00*/  FMUL R8, R0.reuse, 0.63661974668502807617 ;  /* 0x3f22f98300087820 */ /* 0x044fe20000400000 */
[----:B------:R-:W-:-:S04]  /*0f10*/  FSETP.GE.AND P1, PT, |R0|, 105615, PT ;  /* 0x47ce47800000780b */ /* 0x000fc80003f26200 */
[----:B------:R-:W-:Y:S01]  /*0f20*/  P2R R2, PR, RZ, 0x2 ;  /* 0x00000002ff027803 */ /* 0x000fe20000000000 */
[----:B------:R-:W0:Y:S02]  /*0f30*/  F2I.NTZ R8, R8 ;  /* 0x0000000800087305 */ /* 0x000e240000203100 */
[----:B0-----:R-:W-:Y:S01]  /*0f40*/  I2FP.F32.S32 R7, R8 ;  /* 0x0000000800077245 */ /* 0x001fe20000201400 */
[----:B------:R-:W-:-:S04]  /*0f50*/  IMAD.MOV.U32 R9, RZ, RZ, R8 ;  /* 0x000000ffff097224 */ /* 0x000fc800078e0008 */
[----:B------:R-:W-:-:S04]  /*0f60*/  FFMA R20, R7, -1.5707962512969970703, R0 ;  /* 0xbfc90fda07147823 */ /* 0x000fc80000000000 */
[----:B------:R-:W-:-:S04]  /*0f70*/  FFMA R20, R7, -7.5497894158615963534e-08, R20 ;  /* 0xb3a2216807147823 */ /* 0x000fc80000000014 */
[----:B------:R-:W-:-:S05]  /*0f80*/  FFMA R20, R7, -5.3903029534742383927e-15, R20 ;  /* 0xa7c234c507147823 */ /* 0x000fca0000000014 */
[----:B------:R-:W-:Y:S01]  /*0f90*/  MOV R2, R20 ;  /* 0x0000001400027202 */ /* 0x000fe20000000f00 */
        /* <DEDUP_REMOVED lines=12> */
.L_x_7:
[----:B0-----:R-:W-:Y:S01]  /*1060*/  IMAD.U32 R3, RZ, RZ, UR7 ;  /* 0x00000007ff037e24 */ /* 0x001fe2000f8e00ff */
[----:B------:R-:W-:-:S05]  /*1070*/  MOV R2, UR6 ;  /* 0x0000000600027c02 */ /* 0x000fca0008000f00 */
        /* <DEDUP_REMOVED lines=12> */
[----:B------:R-:W-:Y:S01]  /*1140*/  IADD3.X R13, PT, PT, R7, R21, RZ, P2, !PT ;  /* 0x00000015070d7210 */ /* 0x000fe200017fe4ff */
[--C-:B------:R-:W-:Y:S01]  /*1150*/  @P0 IMAD.MOV.U32 R4, RZ, RZ, R6.reuse ;  /* 0x000000ffff040224 */ /* 0x100fe200078e0006 */
[C---:B------:R-:W-:Y:S01]  /*1160*/  ISETP.EQ.AND P2, PT, R22.reuse, 0x8, PT ;  /* 0x000000081600780c */ /* 0x040fe20003f42270 */
[----:B------:R-:W-:Y:S01]  /*1170*/  @P4 IMAD.MOV.U32 R18, RZ, RZ, R6 ;  /* 0x000000ffff124224 */ /* 0x000fe200078e0006 */
[-C--:B------:R-:W-:Y:S01]  /*1180*/  @P1 MOV R15, R6.reuse ;  /* 0x00000006000f1202 */ /* 0x080fe20000000f00 */
[----:B------:R-:W-:Y:S01]  /*1190*/  VIADD R22, R22, 0x4 ;  /* 0x0000000416167836 */ /* 0x000fe20000000000 */
[-C--:B------:R-:W-:Y:S02]  /*11a0*/  @P3 MOV R17, R6.reuse ;  /* 0x0000000600113202 */ /* 0x080fe40000000f00 */
[----:B------:R-:W-:-:S07]  /*11b0*/  @P5 MOV R19, R6 ;  /* 0x0000000600135202 */ /* 0x000fce0000000f00 */
[----:B------:R-:W-:Y:S01]  /*11c0*/  @P2 IMAD.MOV.U32 R16, RZ, RZ, R6 ;  /* 0x000000ffff102224 */ /* 0x000fe200078e0006 */
[----:B------:R-:W-:Y:S06]  /*11d0*/  BRA.U UP0, `(.L_x_7) ;  /* 0xfffffffd00a07547 */ /* 0x000fec000b83ffff */
[----:B------:R-:W-:-:S04]  /*11e0*/  SHF.R.U32.HI R2, RZ, 0x17, R0 ;  /* 0x00000017ff027819 */ /* 0x000fc80000011600 */
[C---:B------:R-:W-:Y:S02]  /*11f0*/  LOP3.LUT R3, R2.reuse, 0xe0, RZ, 0xc0, !PT ;  /* 0x000000e002037812 */ /* 0x040fe400078ec0ff */
[----:B------:R-:W-:Y:S02]  /*1200*/  LOP3.LUT P6, RZ, R2, 0x1f, RZ, 0xc0, !PT ;  /* 0x0000001f02ff7812 */ /* 0x000fe400078cc0ff */
[----:B------:R-:W-:-:S04]  /*1210*/  IADD3 R3, PT, PT, R3, -0x80, RZ ;  /* 0xffffff8003037810 */ /* 0x000fc80007ffe0ff */
        /* <DEDUP_REMOVED lines=12> */
[----:B------:R-:W-:Y:S01]  /*12e0*/  @P4 MOV R8, R15 ;  /* 0x0000000f00084202 */ /* 0x000fe20000000f00 */
[----:B------:R-:W-:Y:S01]  /*12f0*/  @P1 IMAD.MOV.U32 R3, RZ, RZ, R16 ;  /* 0x000000ffff031224 */ /* 0x000fe200078e0010 */
[----:B------:R-:W-:Y:S01]  /*1300*/  ISETP.EQ.AND P4, PT, R21, RZ, PT ;  /* 0x000000ff1500720c */ /* 0x000fe20003f82270 */
[----:B------:R-:W-:Y:S01]  /*1310*/  @P2 IMAD.MOV.U32 R3, RZ, RZ, R17 ;  /* 0x000000ffff032224 */ /* 0x000fe200078e0011 */
[----:B------:R-:W-:Y:S02]  /*1320*/  @P0 MOV R8, R16 ;  /* 0x0000001000080202 */ /* 0x000fe40000000f00 */
[----:B------:R-:W-:-:S02]  /*1330*/  @P1 MOV R8, R17 ;  /* 0x0000001100081202 */ /* 0x000fc40000000f00 */
[----:B------:R-:W-:-:S03]  /*1340*/  @P2 MOV R8, R18 ;  /* 0x0000001200082202 */ /* 0x000fc60000000f00 */
[----:B------:R-:W-:Y:S01]  /*1350*/  @P3 IMAD.MOV.U32 R3, RZ, RZ, R18 ;  /* 0x000000ffff033224 */ /* 0x000fe200078e0012 */
[----:B------:R-:W-:-:S03]  /*1360*/  @P3 MOV R8, R19 ;  /* 0x0000001300083202 */ /* 0x000fc60000000f00 */
[----:B------:R-:W-:Y:S01]  /*1370*/  @P4 IMAD.MOV.U32 R3, RZ, RZ, R19 ;  /* 0x000000ffff034224 */ /* 0x000fe200078e0013 */
[----:B------:R-:W-:Y:S01]  /*1380*/  @P4 MOV R8, R13 ;  /* 0x0000000d00084202 */ /* 0x000fe20000000f00 */
[----:B------:R-:W-:-:S05]  /*1390*/  @P5 IMAD.MOV.U32 R3, RZ, RZ, R13 ;  /* 0x000000ffff035224 */ /* 0x000fca00078e000d */
[----:B------:R-:W-:Y:S01]  /*13a0*/  MOV R6, R3 ;  /* 0x0000000300067202 */ /* 0x000fe20000000f00 */
[----:B------:R-:W-:Y:S06]  /*13b0*/  @!P6 BRA `(.L_x_8) ;  /* 0x00000000002ce947 */ /* 0x000fec0003800000 */
[----:B------:R-:W-:Y:S01]  /*13c0*/  @P0 IMAD.MOV.U32 R7, RZ, RZ, R4 ;  /* 0x000000ffff070224 */ /* 0x000fe200078e0004 */
[----:B------:R-:W-:Y:S02]  /*13d0*/  ISETP.EQ.AND P0, PT, R21, 0x8, PT ;  /* 0x000000081500780c */ /* 0x000fe40003f02270 */
[----:B------:R-:W-:Y:S01]  /*13e0*/  @P1 MOV R7, R15 ;  /* 0x0000000f00071202 */ /* 0x000fe20000000f00 */
[----:B------:R-:W-:Y:S01]  /*13f0*/  @P2 IMAD.MOV.U32 R7, RZ, RZ, R16 ;  /* 0x000000ffff072224 */ /* 0x000fe200078e0010 */
[----:B------:R-:W-:Y:S01]  /*1400*/  @P3 MOV R7, R17 ;  /* 0x0000001100073202 */ /* 0x000fe20000000f00 */
[----:B------:R-:W-:Y:S01]  /*1410*/  @P4 IMAD.MOV.U32 R7, RZ, RZ, R18 ;  /* 0x000000ffff074224 */ /* 0x000fe200078e0012 */
[----:B------:R-:W-:Y:S02]  /*1420*/  @P5 MOV R7, R19 ;  /* 0x0000001300075202 */ /* 0x000fe40000000f00 */
[----:B------:R-:W-:-:S04]  /*1430*/  LOP3.LUT R3, R2, 0x1f, RZ, 0xc0, !PT ;  /* 0x0000001f02037812 */ /* 0x000fc800078ec0ff */
[----:B------:R-:W-:Y:S01]  /*1440*/  SHF.L.W.U32.HI R8, R6, R3, R8 ;  /* 0x0000000306087219 */ /* 0x000fe20000010e08 */
[----:B------:R-:W-:-:S05]  /*1450*/  @P0 IMAD.MOV.U32 R7, RZ, RZ, R13 ;  /* 0x000000ffff070224 */ /* 0x000fca00078e000d */
[----:B------:R-:W-:-:S07]  /*1460*/  SHF.L.W.U32.HI R6, R7, R3, R6 ;  /* 0x0000000307067219 */ /* 0x000fce0000010e06 */
.L_x_8:
        /* <DEDUP_REMOVED lines=9> */
[C---:B------:R-:W-:Y:S02]  /*1500*/  LEA.HI R8, R13.reuse, R8, RZ, 0x1 ;  /* 0x000000080d087211 */ /* 0x040fe400078f08ff */
[----:B------:R-:W0:Y:S01]  /*1510*/  I2F.F64.S64 R2, R2 ;  /* 0x0000000200027312 */ /* 0x000e220000301c00 */
[----:B------:R-:W-:Y:S02]  /*1520*/  LOP3.LUT R21, R13, R0, RZ, 0x3c, !PT ;  /* 0x000000000d157212 */ /* 0x000fe400078e3cff */
[----:B------:R-:W-:Y:S02]  /*1530*/  IMAD.MOV R13, RZ, RZ, -R8 ;  /* 0x000000ffff0d7224 */ /* 0x000fe400078e0a08 */
[----:B------:R-:W-:-:S04]  /*1540*/  ISETP.GE.AND P1, PT, R21, RZ, PT ;  /* 0x000000ff1500720c */ /* 0x000fc80003f26270 */
[----:B------:R-:W-:Y:S01]  /*1550*/  @!P0 MOV R8, R13 ;  /* 0x0000000d00088202 */ /* 0x000fe20000000f00 */
[----:B0-----:R-:W-:-:S10]  /*1560*/  DMUL R6, R2, UR4 ;  /* 0x0000000402067c28 */ /* 0x001fd40008000000 */
[----:B------:R-:W0:Y:S02]  /*1570*/  F2F.F32.F64 R6, R6 ;  /* 0x0000000600067310 */ /* 0x000e240000301000 */
[----:B0-----:R-:W-:-:S07]  /*1580*/  FSEL R2, -R6, R6, !P1 ;  /* 0x0000000606027208 */ /* 0x001fce0004800100 */
.L_x_6:
[----:B------:R-:W-:Y:S01]  /*1590*/  FMUL R3, R2, R2 ;  /* 0x0000000202037220 */ /* 0x000fe20000400000 */
[----:B------:R-:W-:Y:S02]  /*15a0*/  LOP3.LUT R7, R8, 0x1, RZ, 0xc0, !PT ;  /* 0x0000000108077812 */ /* 0x000fe400078ec0ff */
[----:B------:R-:W-:Y:S01]  /*15b0*/  FSETP.GE.AND P2, PT, |R0|, 105615, PT ;  /* 0x47ce47800000780b */ /* 0x000fe20003f46200 */
[----:B------:R-:W-:Y:S01]  /*15c0*/  FFMA R6, R3, R10, -0.0013887860113754868507 ;  /* 0xbab607ed03067423 */ /* 0x000fe2000000000a */
[----:B------:R-:W-:Y:S01]  /*15d0*/  ISETP.NE.U32.AND P0, PT, R7, 0x1, PT ;  /* 0x000000010700780c */ /* 0x000fe20003f05070 */
[----:B------:R-:W-:-:S03]  /*15e0*/  VIADD R7, R8, 0x1 ;  /* 0x0000000108077836 */ /* 0x000fc60000000000 */
[----:B------:R-:W-:Y:S02]  /*15f0*/  FSEL R6, R6, -0.00019574658654164522886, P0 ;  /* 0xb94d415306067808 */ /* 0x000fe40000000000 */
        /* <DEDUP_REMOVED lines=12> */
[----:B------:R-:W-:Y:S01]  /*16c0*/  @!P0 MOV R9, RZ ;  /* 0x000000ff00098202 */ /* 0x000fe20000000f00 */
[----:B------:R-:W-:Y:S06]  /*16d0*/  @!P0 BRA `(.L_x_9) ;  /* 0x0000000400508947 */ /* 0x000fec0003800000 */
[----:B------:R-:W0:Y:S01]  /*16e0*/  LDC.64 R2, c[0x4][RZ] ;  /* 0x01000000ff027b82 */ /* 0x000e220000000a00 */
[----:B------:R-:W-:Y:S02]  /*16f0*/  IMAD.SHL.U32 R6, R0, 0x100, RZ ;  /* 0x0000010000067824 */ /* 0x000fe400078e00ff */
[----:B------:R-:W-:Y:S02]  /*1700*/  HFMA2 R21, -RZ, RZ, 0, 0 ;  /* 0x00000000ff157431 */ /* 0x000fe400000001ff */
[----:B------:R-:W-:Y:S01]  /*1710*/  IMAD.MOV.U32 R25, RZ, RZ, RZ ;  /* 0x000000ffff197224 */ /* 0x000fe200078e00ff */
[----:B------:R-:W-:Y:S02]  /*1720*/  MOV R23, RZ ;  /* 0x000000ff00177202 */ /* 0x000fe40000000f00 */
[----:B------:R-:W-:-:S07]  /*1730*/  LOP3.LUT R27, R6, 0x80000000, RZ, 0xfc, !PT ;  /* 0x80000000061b7812 */ /* 0x000fce00078efcff */
.L_x_10:
[----:B0-----:R-:W-:-:S06]  /*1740*/  IMAD.WIDE.U32 R6, R23, 0x4, R2 ;  /* 0x0000000417067825 */ /* 0x001fcc00078e0002 */
[----:B------:R-:W2:Y:S01]  /*1750*/  LDG.E.CONSTANT R6, desc[UR18][R6.64] ;  /* 0x0000001206067981 */ /* 0x000ea2000c1e9900 */
[C---:B------:R-:W-:Y:S01]  /*1760*/  IMAD.SHL.U32 R20, R23.reuse, 0x4, RZ ;  /* 0x0000000417147824 */ /* 0x040fe200078e00ff */
[----:B------:R-:W-:-:S04]  /*1770*/  IADD3 R23, PT, PT, R23, 0x1, RZ ;  /* 0x0000000117177810 */ /* 0x000fc80007ffe0ff */
[C---:B------:R-:W-:Y:S02]  /*1780*/  ISETP.EQ.AND P0, PT, R20.reuse, RZ, PT ;  /* 0x000000ff1400720c */ /* 0x040fe40003f02270 */
[C---:B------:R-:W-:Y:S02]  /*1790*/  ISETP.EQ.AND P5, PT, R20.reuse, 0x4, PT ;  /* 0x000000041400780c */ /* 0x040fe40003fa2270 */
[C---:B------:R-:W-:Y:S02]  /*17a0*/  ISETP.EQ.AND P4, PT, R20.reuse, 0x8, PT ;  /* 0x000000081400780c */ /* 0x040fe40003f82270 */
[C---:B------:R-:W-:Y:S02]  /*17b0*/  ISETP.EQ.AND P3, PT, R20.reuse, 0xc, PT ;  /* 0x0000000c1400780c */ /* 0x040fe40003f62270 */
[C---:B------:R-:W-:Y:S02]  /*17c0*/  ISETP.EQ.AND P2, PT, R20.reuse, 0x10, PT ;  /* 0x000000101400780c */ /* 0x040fe40003f42270 */
[----:B------:R-:W-:Y:S01]  /*17d0*/  ISETP.EQ.AND P1, PT, R20, 0x14, PT ;  /* 0x000000141400780c */ /* 0x000fe20003f22270 */
[----:B--2---:R-:W-:-:S03]  /*17e0*/  IMAD.WIDE.U32 R8, R6, R27, RZ ;  /* 0x0000001b06087225 */ /* 0x004fc600078e00ff */
[----:B------:R-:W-:-:S04]  /*17f0*/  IADD3 R8, P6, PT, R8, R21, RZ ;  /* 0x0000001508087210 */ /* 0x000fc80007fde0ff */
[-C--:B------:R-:W-:Y:S01]  /*1800*/  @P0 MOV R4, R8.reuse ;  /* 0x0000000800040202 */ /* 0x080fe20000000f00 */
[----:B------:R-:W-:Y:S01]  /*1810*/  IMAD.X R21, R9, 0x1, R25, P6 ;  /* 0x0000000109157824 */ /* 0x000fe200030e0619 */
[----:B------:R-:W-:Y:S01]  /*1820*/  ISETP.NE.AND P6, PT, R23, 0x6, PT ;  /* 0x000000061700780c */ /* 0x000fe20003fc5270 */
[--C-:B------:R-:W-:Y:S01]  /*1830*/  @P5 IMAD.MOV.U32 R15, RZ, RZ, R8.reuse ;  /* 0x000000ffff0f5224 */ /* 0x100fe200078e0008 */
[-C--:B------:R-:W-:Y:S01]  /*1840*/  @P4 MOV R16, R8.reuse ;  /* 0x0000000800104202 */ /* 0x080fe20000000f00 */
[--C-:B------:R-:W-:Y:S01]  /*1850*/  @P3 IMAD.MOV.U32 R17, RZ, RZ, R8.reuse ;  /* 0x000000ffff113224 */ /* 0x100fe200078e0008 */
[----:B------:R-:W-:Y:S01]  /*1860*/  @P2 MOV R18, R8 ;  /* 0x0000000800122202 */ /* 0x000fe20000000f00 */
[----:B------:R-:W-:-:S08]  /*1870*/  @P1 IMAD.MOV.U32 R19, RZ, RZ, R8 ;  /* 0x000000ffff131224 */ /* 0x000fd000078e0008 */
[----:B------:R-:W-:Y:S05]  /*1880*/  @P6 BRA `(.L_x_10) ;  /* 0xfffffffc00ac6947 */ /* 0x000fea000383ffff */
        /* <DEDUP_REMOVED lines=11> */
[----:B------:R-:W-:-:S03]  /*1940*/  ISETP.EQ.AND P5, PT, R7, RZ, PT ;  /* 0x000000ff0700720c */ /* 0x000fc60003fa2270 */
[----:B------:R-:W-:Y:S02]  /*1950*/  @P3 MOV R2, R4 ;  /* 0x0000000400023202 */ /* 0x000fe40000000f00 */
[C---:B------:R-:W-:Y:S01]  /*1960*/  ISETP.EQ.AND P3, PT, R7.reuse, -0x4, PT ;  /* 0xfffffffc0700780c */ /* 0x040fe20003f62270 */
[----:B------:R-:W-:Y:S01]  /*1970*/  @P4 IMAD.MOV.U32 R3, RZ, RZ, R4 ;  /* 0x000000ffff034224 */ /* 0x000fe200078e0004 */
[----:B------:R-:W-:Y:S01]  /*1980*/  @P4 MOV R2, R15 ;  /* 0x0000000f00024202 */ /* 0x000fe20000000f00 */
[----:B------:R-:W-:Y:S01]  /*1990*/  @P2 IMAD.MOV.U32 R3, RZ, RZ, R15 ;  /* 0x000000ffff032224 */ /* 0x000fe200078e000f */
[----:B------:R-:W-:Y:S01]  /*19a0*/  ISETP.EQ.AND P4, PT, R7, 0x4, PT ;  /* 0x000000040700780c */ /* 0x000fe20003f82270 */
[----:B------:R-:W-:Y:S01]  /*19b0*/  @P1 IMAD.MOV.U32 R3, RZ, RZ, R16 ;  /* 0x000000ffff031224 */ /* 0x000fe200078e0010 */
[----:B------:R-:W-:Y:S01]  /*19c0*/  @P2 MOV R2, R16 ;  /* 0x0000001000022202 */ /* 0x000fe20000000f00 */
[----:B------:R-:W-:Y:S01]  /*19d0*/  @P0 IMAD.MOV.U32 R3, RZ, RZ, R17 ;  /* 0x000000ffff030224 */ /* 0x000fe200078e0011 */
[----:B------:R-:W-:-:S02]  /*19e0*/  @P1 MOV R2, R17 ;  /* 0x0000001100021202 */ /* 0x000fc40000000f00 */
[----:B------:R-:W-:-:S03]  /*19f0*/  @P0 MOV R2, R18 ;  /* 0x0000001200020202 */ /* 0x000fc60000000f00 */
[----:B------:R-:W-:Y:S01]  /*1a00*/  @P3 IMAD.MOV.U32 R3, RZ, RZ, R18 ;  /* 0x000000ffff033224 */ /* 0x000fe200078e0012 */
[----:B------:R-:W-:Y:S01]  /*1a10*/  @P3 MOV R2, R19 ;  /* 0x0000001300023202 */ /* 0x000fe20000000f00 */
[----:B------:R-:W-:Y:S01]  /*1a20*/  @P5 IMAD.MOV.U32 R3, RZ, RZ, R19 ;  /* 0x000000ffff035224 */ /* 0x000fe200078e0013 */
[----:B------:R-:W-:Y:S01]  /*1a30*/  @P5 MOV R2, R21 ;  /* 0x0000001500025202 */ /* 0x000fe20000000f00 */
[----:B------:R-:W-:Y:S01]  /*1a40*/  @P4 IMAD.MOV.U32 R3, RZ, RZ, R21 ;  /* 0x000000ffff034224 */ /* 0x000fe200078e0015 */
[----:B------:R-:W-:Y:S06]  /*1a50*/  @!P6 BRA `(.L_x_11) ;  /* 0x000000000028e947 */ /* 0x000fec0003800000 */
        /* <DEDUP_REMOVED lines=10> */
.L_x_11:
        /* <DEDUP_REMOVED lines=18> */
.L_x_9:
[----:B------:R-:W0:Y:S01]  /*1c20*/  LDC R0, c[0x0][0x388] ;  /* 0x0000e200ff007b82 */ /* 0x000e220000000800 */
[----:B------:R-:W-:Y:S01]  /*1c30*/  FMUL R3, R20, R20 ;  /* 0x0000001414037220 */ /* 0x000fe20000400000 */
[----:B0-----:R-:W-:Y:S02]  /*1c40*/  ISETP.GE.AND P0, PT, R0, 0x1, PT ;  /* 0x000000010000780c */ /* 0x001fe40003f06270 */
[----:B------:R-:W-:-:S11]  /*1c50*/  LOP3.LUT R0, R9, 0x1, RZ, 0xc0, !PT ;  /* 0x0000000109007812 */ /* 0x000fd600078ec0ff */
[----:B------:R-:W-:Y:S05]  /*1c60*/  @!P0 EXIT ;  /* 0x000000000000894d */ /* 0x000fea0003800000 */
[----:B------:R-:W0:Y:S01]  /*1c70*/  LDCU UR4, c[0x0][0x39c] ;  /* 0x00007380ff0477ac */ /* 0x000e220008000800 */
[----:B------:R-:W-:Y:S01]  /*1c80*/  FFMA R10, R3, R10, -0.0013887860113754868507 ;  /* 0xbab607ed030a7423 */ /* 0x000fe2000000000a */
[----:B------:R-:W-:Y:S02]  /*1c90*/  ISETP.NE.U32.AND P0, PT, R0, 0x1, PT ;  /* 0x000000010000780c */ /* 0x000fe40003f05070 */
[----:B------:R-:W-:Y:S02]  /*1ca0*/  LOP3.LUT P1, RZ, R9, 0x2, RZ, 0xc0, !PT ;  /* 0x0000000209ff7812 */ /* 0x000fe4000782c0ff */
[----:B------:R-:W-:Y:S02]  /*1cb0*/  FSEL R0, R11, 0.041666727513074874878, P0 ;  /* 0x3d2aaabb0b007808 */ /* 0x000fe40000000000 */
[----:B------:R-:W-:Y:S02]  /*1cc0*/  FSEL R10, R10, -0.00019574658654164522886, !P0 ;  /* 0xb94d41530a0a7808 */ /* 0x000fe40004000000 */
[----:B------:R-:W-:-:S02]  /*1cd0*/  FSEL R7, -R12, -0.4999999701976776123, P0 ;  /* 0xbeffffff0c077808 */ /* 0x000fc40000000100 */
[----:B------:R-:W-:Y:S01]  /*1ce0*/  FSEL R12, R20, 1, P0 ;  /* 0x3f800000140c7808 */ /* 0x000fe20000000000 */
[----:B------:R-:W-:-:S04]  /*1cf0*/  FFMA R0, R3, R10, R0 ;  /* 0x0000000a03007223 */ /* 0x000fc80000000000 */
[C---:B------:R-:W-:Y:S01]  /*1d00*/  FFMA R0, R3.reuse, R0, R7 ;  /* 0x0000000003007223 */ /* 0x040fe20000000007 */
[----:B0-----:R-:W-:Y:S01]  /*1d10*/  UISETP.GE.AND UP0, UPT, UR4, 0x1, UPT ;  /* 0x000000010400788c */ /* 0x001fe2000bf06270 */
[----:B------:R-:W-:-:S04]  /*1d20*/  FFMA R3, R3, R12, RZ ;  /* 0x0000000c03037223 */ /* 0x000fc800000000ff */
[----:B------:R-:W-:Y:S01]  /*1d30*/  FFMA R12, R3, R0, R12 ;  /* 0x00000000030c7223 */ /* 0x000fe2000000000c */
[----:B------:R-:W-:Y:S01]  /*1d40*/  PLOP3.LUT P0, PT, PT, PT, UP0, 0x80, 0x8 ;  /* 0x000000000008781c */ /* 0x000fe20003f0f008 */
[-C--:B------:R-:W-:Y:S01]  /*1d50*/  FMUL R0, R5, R13.reuse ;  /* 0x0000000d05007220 */ /* 0x080fe20000400000 */
[----:B------:R-:W-:Y:S01]  /*1d60*/  FMUL R3, R14, R13 ;  /* 0x0000000d0e037220 */ /* 0x000fe20000400000 */
[----:B------:R-:W-:-:S03]  /*1d70*/  @P1 FADD R12, RZ, -R12 ;  /* 0x8000000cff0c1221 */ /* 0x000fc60000000000 */
[----:B------:R-:W-:Y:S01]  /*1d80*/  FFMA R7, RZ, R0, -R3 ;  /* 0x00000000ff077223 */ /* 0x000fe20000000803 */
[-C--:B------:R-:W-:Y:S01]  /*1d90*/  FMUL R2, R5, R12.reuse ;  /* 0x0000000c05027220 */ /* 0x080fe20000400000 */
[----:B------:R-:W-:-:S05]  /*1da0*/  FMUL R3, R14, R12 ;  /* 0x0000000c0e037220 */ /* 0x000fca0000400000 */
[----:B------:R-:W-:Y:S05]  /*1db0*/  @!P0 EXIT ;  /* 0x000000000000894d */ /* 0x000fea0003800000 */
[----:B------:R-:W-:Y:S01]  /*1dc0*/  FFMA R6, RZ, R2, -R3 ;  /* 0x00000002ff067223 */ /* 0x000fe20000000803 */
[----:B------:R-:W-:Y:S01]  /*1dd0*/  FFMA R3, -RZ, R14, R5 ;  /* 0x0000000eff037223 */ /* 0x000fe20000000105 */
[----:B------:R-:W-:Y:S01]  /*1de0*/  FFMA R4, -RZ, R12, R7 ;  /* 0x0000000cff047223 */ /* 0x000fe20000000107 */
[----:B------:R-:W-:Y:S01]  /*1df0*/  ULOP3.LUT UR20, UR4, 0x3, URZ, 0xc0, !UPT ;  /* 0x0000000304147892 */ /* 0x000fe2000f8ec0ff */
[----:B------:R-:W-:Y:S01]  /*1e00*/  FFMA R5, RZ, R13, R6 ;  /* 0x0000000dff057223 */ /* 0x000fe20000000006 */
[----:B------:R-:W-:Y:S02]  /*1e10*/  ULOP3.LUT UR10, UR4, 0x7ffffffc, URZ, 0xc0, !UPT ;  /* 0x7ffffffc040a7892 */ /* 0x000fe4000f8ec0ff */
[----:B------:R-:W-:Y:S01]  /*1e20*/  I2FP.F32.S32 R6, UR4 ;  /* 0x0000000400067c45 */ /* 0x000fe20008201400 */
[----:B------:R-:W-:-:S09]  /*1e30*/  UMOV UR4, URZ ;  /* 0x000000ff00047c82 */ /* 0x000fd20008000000 */
.L_x_27:
[----:B0-----:R-:W0:Y:S01]  /*1e40*/  LDCU.64 UR8, c[0x0][0x380] ;  /* 0x00007000ff0877ac */ /* 0x001e220008000a00 */
[----:B------:R-:W-:Y:S01]  /*1e50*/  UMOV UR5, URZ ;  /* 0x000000ff00057c82 */ /* 0x000fe20008000000 */
[----:B0123--:R-:W-:-:S12]  /*1e60*/  UIMAD.WIDE.U32 UR8, UR4, 0x18, UR8 ;  /* 0x00000018040878a5 */ /* 0x00ffd8000f8e0008 */
.L_x_26:
[----:B0-----:R-:W0:Y:S01]  /*1e70*/  MUFU.RCP R7, R6 ;  /* 0x0000000600077308 */ /* 0x001e220000001000 */
[----:B------:R-:W-:-:S05]  /*1e80*/  I2FP.F32.U32 R27, UR5 ;  /* 0x00000005001b7c45 */ /* 0x000fca0008201000 */
[----:B------:R-:W-:-:S04]  /*1e90*/  FADD R27, R27, 0.5 ;  /* 0x3f0000001b1b7421 */ /* 0x000fc80000000000 */
[----:B-1----:R-:W1:Y:S01]  /*1ea0*/  FCHK P0, R27, R6 ;  /* 0x000000061b007302 */ /* 0x002e620000000000 */
[----:B0-23--:R-:W-:-:S04]  /*1eb0*/  FFMA R8, R7, -R6, 1 ;  /* 0x3f80000007087423 */ /* 0x00dfc80000000806 */
[----:B------:R-:W-:-:S04]  /*1ec0*/  FFMA R8, R7, R8, R7 ;  /* 0x0000000807087223 */ /* 0x000fc80000000007 */
[----:B------:R-:W-:-:S04]  /*1ed0*/  FFMA R7, R27, R8, RZ ;  /* 0x000000081b077223 */ /* 0x000fc800000000ff */
[----:B------:R-:W-:-:S04]  /*1ee0*/  FFMA R9, R7, -R6, R27 ;  /* 0x8000000607097223 */ /* 0x000fc8000000001b */
[----:B------:R-:W-:Y:S01]  /*1ef0*/  FFMA R7, R8, R9, R7 ;  /* 0x0000000908077223 */ /* 0x000fe20000000007 */
[----:B-1----:R-:W-:Y:S06]  /*1f00*/  @!P0 BRA `(.L_x_12) ;  /* 0x00000000000c8947 */ /* 0x002fec0003800000 */
[----:B------:R-:W-:-:S07]  /*1f10*/  MOV R10, 0x1f30 ;  /* 0x00001f30000a7802 */ /* 0x000fce0000000f00 */
[----:B------:R-:W-:Y:S05]  /*1f20*/  CALL.REL.NOINC `($__internal_0_$__cuda_sm3x_div_rn_noftz_f32_slowpath) ;  /* 0x0000001400d07944 */ /* 0x000fea0003c00000 */
[----:B------:R-:W-:-:S07]  /*1f30*/  IMAD.MOV.U32 R7, RZ, RZ, R8 ;  /* 0x000000ffff077224 */ /* 0x000fce00078e0008 */
.L_x_12:
[----:B------:R-:W-:-:S05]  /*1f40*/  UMOV UR6, URZ ;  /* 0x000000ff00067c82 */ /* 0x000fca0008000000 */
.L_x_25:
[----:B0-----:R-:W0:Y:S01]  /*1f50*/  MUFU.RCP R15, R6 ;  /* 0x00000006000f7308 */ /* 0x001e220000001000 */
[----:B-123--:R-:W-:Y:S01]  /*1f60*/  I2FP.F32.U32 R8, UR6 ;  /* 0x0000000600087c45 */ /* 0x00efe20008201000 */
[----:B------:R-:W1:Y:S04]  /*1f70*/  LDCU UR7, c[0x0][0x39c] ;  /* 0x00007380ff0777ac */ /* 0x000e680008000800 */
[----:B------:R-:W-:-:S04]  /*1f80*/  FADD R27, R8, 0.5 ;  /* 0x3f000000081b7421 */ /* 0x000fc80000000000 */
[----:B------:R-:W2:Y:S01]  /*1f90*/  FCHK P0, R27, R6 ;  /* 0x000000061b007302 */ /* 0x000ea20000000000 */
[----:B0-----:R-:W-:Y:S01]  /*1fa0*/  FFMA R10, R15, -R6, 1 ;  /* 0x3f8000000f0a7423 */ /* 0x001fe20000000806 */
[----:B-1----:R-:W-:-:S03]  /*1fb0*/  UISETP.GE.U32.AND UP0, UPT, UR7, 0x4, UPT ;  /* 0x000000040700788c */ /* 0x002fc6000bf06070 */
[----:B------:R-:W-:-:S04]  /*1fc0*/  FFMA R15, R15, R10, R15 ;  /* 0x0000000a0f0f7223 */ /* 0x000fc8000000000f */
[----:B------:R-:W-:-:S04]  /*1fd0*/  FFMA R8, R15, R27, RZ ;  /* 0x0000001b0f087223 */ /* 0x000fc800000000ff */
[----:B------:R-:W-:-:S04]  /*1fe0*/  FFMA R9, R8, -R6, R27 ;  /* 0x8000000608097223 */ /* 0x000fc8000000001b */
[----:B------:R-:W-:Y:S01]  /*1ff0*/  FFMA R15, R15, R9, R8 ;  /* 0x000000090f0f7223 */ /* 0x000fe20000000008 */
[----:B--2---:R-:W-:Y:S06]  /*2000*/  @!P0 BRA `(.L_x_13) ;  /* 0x00000000000c8947 */ /* 0x004fec0003800000 */
[----:B------:R-:W-:-:S07]  /*2010*/  MOV R10, 0x2030 ;  /* 0x00002030000a7802 */ /* 0x000fce0000000f00 */
[----:B------:R-:W-:Y:S05]  /*2020*/  CALL.REL.NOINC `($__internal_0_$__cuda_sm3x_div_rn_noftz_f32_slowpath) ;  /* 0x0000001400907944 */ /* 0x000fea0003c00000 */
[----:B------:R-:W-:-:S07]  /*2030*/  MOV R15, R8 ;  /* 0x00000008000f7202 */ /* 0x000fce0000000f00 */
.L_x_13:
[----:B------:R-:W0:Y:S02]  /*2040*/  LDCU UR12, c[0x0][0x39c] ;  /* 0x00007380ff0c77ac */ /* 0x000e240008000800 */
[----:B0-----:R-:W-:Y:S02]  /*2050*/  UIMAD UR11, UR12, UR12, URZ ;  /* 0x0000000c0c0b72a4 */ /* 0x001fe4000f8e02ff */
[----:B------:R-:W-:Y:S02]  /*2060*/  UIMAD UR7, UR5, UR12, UR6 ;  /* 0x0000000c050772a4 */ /* 0x000fe4000f8e0206 */
[----:B------:R-:W-:Y:S02]  /*2070*/  UIMAD UR11, UR11, UR12, URZ ;  /* 0x0000000c0b0b72a4 */ /* 0x000fe4000f8e02ff */
[----:B------:R-:W-:Y:S02]  /*2080*/  UIMAD UR7, UR7, UR12, URZ ;  /* 0x0000000c070772a4 */ /* 0x000fe4000f8e02ff */
[----:B------:R-:W-:-:S04]  /*2090*/  UIMAD UR11, UR11, UR4, URZ ;  /* 0x000000040b0b72a4 */ /* 0x000fc8000f8e02ff */
[----:B------:R-:W-:-:S03]  /*20a0*/  UIADD3 UR14, UP1, UPT, UR7, UR11, URZ ;  /* 0x0000000b070e7290 */ /* 0x000fc6000ff3e0ff */
[----:B------:R-:W-:Y:S01]  /*20b0*/  UMOV UR7, URZ ;  /* 0x000000ff00077c82 */ /* 0x000fe20008000000 */
[----:B------:R-:W-:Y:S01]  /*20c0*/  ULEA.HI.X.SX32 UR15, UR11, URZ, 0x1, UP1 ;  /* 0x000000ff0b0f7291 */ /* 0x000fe200088f0eff */
[----:B------:R-:W-:Y:S11]  /*20d0*/  BRA.U !UP0, `(.L_x_14) ;  /* 0x0000000908e47547 */ /* 0x000ff6000b800000 */
[----:B------:R-:W0:Y:S02]  /*20e0*/  LDCU.64 UR12, c[0x0][0x3a0] ;  /* 0x00007400ff0c77ac */ /* 0x000e240008000a00 */
[----:B0-----:R-:W-:-:S04]  /*20f0*/  ULEA UR7, UP0, UR14, UR12, 0x4 ;  /* 0x0000000c0e077291 */ /* 0x001fc8000f8020ff */
[----:B------:R-:W-:Y:S02]  /*2100*/  ULEA.HI.X UR11, UR14, UR13, UR15, 0x4, UP0 ;  /* 0x0000000d0e0b7291 */ /* 0x000fe400080f240f */
[----:B------:R-:W-:-:S04]  /*2110*/  UIADD3 UR7, UP0, UPT, UR7, 0x20, URZ ;  /* 0x0000002007077890 */ /* 0x000fc8000ff1e0ff */
[----:B------:R-:W-:Y:S02]  /*2120*/  UIADD3.X UR11, UPT, UPT, URZ, UR11, URZ, UP0, !UPT ;  /* 0x0000000bff0b7290 */ /* 0x000fe400087fe4ff */
[----:B------:R-:W-:Y:S01]  /*2130*/  IMAD.U32 R18, RZ, RZ, UR7 ;  /* 0x00000007ff127e24 */ /* 0x000fe2000f8e00ff */
[----:B------:R-:W-:-:S03]  /*2140*/  UMOV UR7, URZ ;  /* 0x000000ff00077c82 */ /* 0x000fc60008000000 */
[----:B------:R-:W-:-:S07]  /*2150*/  MOV R21, UR11 ;  /* 0x0000000b00157c02 */ /* 0x000fce0008000f00 */
.L_x_19:
[----:B-1----:R-:W-:Y:S01]  /*2160*/  IMAD.U32 R8, RZ, RZ, UR8 ;  /* 0x00000008ff087e24 */ /* 0x002fe2000f8e00ff */
[----:B------:R-:W-:Y:S01]  /*2170*/  MOV R9, UR9 ;  /* 0x0000000900097c02 */ /* 0x000fe20008000f00 */
[----:B------:R-:W-:Y:S01]  /*2180*/  IMAD.U32 R16, RZ, RZ, UR8 ;  /* 0x00000008ff107e24 */ /* 0x000fe2000f8e00ff */
[----:B------:R-:W-:Y:S01]  /*2190*/  MOV R17, UR9 ;  /* 0x0000000900117c02 */ /* 0x000fe20008000f00 */
[----:B------:R-:W-:Y:S01]  /*21a0*/  IMAD.U32 R10, RZ, RZ, UR8 ;  /* 0x00000008ff0a7e24 */ /* 0x000fe2000f8e00ff */
[----:B------:R-:W-:Y:S02]  /*21b0*/  MOV R11, UR9 ;  /* 0x00000009000b7c02 */ /* 0x000fe40008000f00 */
[----:B------:R-:W2:Y:S04]  /*21c0*/  LDG.E.64 R8, desc[UR18][R8.64] ;  /* 0x0000001208087981 */ /* 0x000ea8000c1e1b00 */
[----:B------:R-:W3:Y:S04]  /*21d0*/  LDG.E.64 R16, desc[UR18][R16.64+0x8] ;  /* 0x0000081210107981 */ /* 0x000ee8000c1e1b00 */
[----:B------:R-:W4:Y:S01]  /*21e0*/  LDG.E.64 R10, desc[UR18][R10.64+0x10] ;  /* 0x000010120a0a7981 */ /* 0x000f22000c1e1b00 */
[----:B0-----:R-:W0:Y:S01]  /*21f0*/  MUFU.RCP R19, R6 ;  /* 0x0000000600137308 */ /* 0x001e220000001000 */
[----:B------:R-:W-:-:S05]  /*2200*/  I2FP.F32.U32 R22, UR7 ;  /* 0x0000000700167c45 */ /* 0x000fca0008201000 */
[----:B------:R-:W-:-:S04]  /*2210*/  FADD R27, R22, 0.5 ;  /* 0x3f000000161b7421 */ /* 0x000fc80000000000 */
[----:B------:R-:W1:Y:S01]  /*2220*/  FCHK P0, R27, R6 ;  /* 0x000000061b007302 */ /* 0x000e620000000000 */
[----:B0-----:R-:W-:-:S04]  /*2230*/  FFMA R26, R19, -R6, 1 ;  /* 0x3f800000131a7423 */ /* 0x001fc80000000806 */
[----:B------:R-:W-:-:S04]  /*2240*/  FFMA R19, R19, R26, R19 ;  /* 0x0000001a13137223 */ /* 0x000fc80000000013 */
[----:B------:R-:W-:-:S04]  /*2250*/  FFMA R22, R19, R27, RZ ;  /* 0x0000001b13167223 */ /* 0x000fc800000000ff */
[----:B------:R-:W-:-:S04]  /*2260*/  FFMA R25, R22, -R6, R27 ;  /* 0x8000000616197223 */ /* 0x000fc8000000001b */
[----:B------:R-:W-:Y:S01]  /*2270*/  FFMA R22, R19, R25, R22 ;  /* 0x0000001913167223 */ /* 0x000fe20000000016 */
[----:B--2---:R-:W0:Y:S08]  /*2280*/  I2F.S64 R24, R8 ;  /* 0x0000000800187312 */ /* 0x004e300000301400 */
[----:B---3--:R2:W3:Y:S01]  /*2290*/  I2F.S64 R20, R16 ;  /* 0x0000001000147312 */ /* 0x0084e20000301400 */
[----:B0-----:R-:W-:-:S07]  /*22a0*/  FADD R24, R24, R7 ;  /* 0x0000000718187221 */ /* 0x001fce0000000000 */
[----:B----4-:R0:W4:Y:S01]  /*22b0*/  I2F.S64 R23, R10 ;  /* 0x0000000a00177312 */ /* 0x0101220000301400 */
[----:B--2---:R-:W-:Y:S01]  /*22c0*/  IMAD.MOV.U32 R16, RZ, RZ, R18 ;  /* 0x000000ffff107224 */ /* 0x004fe200078e0012 */
[----:B------:R-:W-:Y:S01]  /*22d0*/  MOV R17, R21 ;  /* 0x0000001500117202 */ /* 0x000fe20000000f00 */
[----:B---3--:R-:W-:Y:S01]  /*22e0*/  FADD R25, R20, R15 ;  /* 0x0000000f14197221 */ /* 0x008fe20000000000 */
[----:B-1----:R-:W-:Y:S06]  /*22f0*/  @!P0 BRA `(.L_x_15) ;  /* 0x00000000000c8947 */ /* 0x002fec0003800000 */
[----:B0-----:R-:W-:-:S07]  /*2300*/  MOV R10, 0x2320 ;  /* 0x00002320000a7802 */ /* 0x001fce0000000f00 */
[----:B----4-:R-:W-:Y:S05]  /*2310*/  CALL.REL.NOINC `($__internal_0_$__cuda_sm3x_div_rn_noftz_f32_slowpath) ;  /* 0x0000001000d47944 */ /* 0x010fea0003c00000 */
[----:B------:R-:W-:-:S07]  /*2320*/  IMAD.MOV.U32 R22, RZ, RZ, R8 ;  /* 0x000000ffff167224 */ /* 0x000fce00078e0008 */
.L_x_15:
[----:B------:R-:W-:Y:S01]  /*2330*/  FMUL R8, R4, R25 ;  /* 0x0000001904087220 */ /* 0x000fe20000400000 */
[----:B----4-:R-:W-:Y:S01]  /*2340*/  FADD R22, R23, R22 ;  /* 0x0000001617167221 */ /* 0x010fe20000000000 */
[----:B------:R-:W-:Y:S01]  /*2350*/  MOV R20, UR8 ;  /* 0x0000000800147c02 */ /* 0x000fe20008000f00 */
[----:B------:R-:W-:Y:S02]  /*2360*/  IMAD.U32 R21, RZ, RZ, UR9 ;  /* 0x00000009ff157e24 */ /* 0x000fe4000f8e00ff */
[----:B------:R-:W-:Y:S01]  /*2370*/  FFMA R8, R3, R24, R8 ;  /* 0x0000001803087223 */ /* 0x000fe20000000008 */
[----:B------:R-:W-:Y:S01]  /*2380*/  MOV R18, UR8 ;  /* 0x0000000800127c02 */ /* 0x000fe20008000f00 */
[----:B------:R-:W-:Y:S02]  /*2390*/  IMAD.U32 R19, RZ, RZ, UR9 ;  /* 0x00000009ff137e24 */ /* 0x000fe4000f8e00ff */
[----:B------:R-:W-:-:S04]  /*23a0*/  FFMA R8, R5, R22, R8 ;  /* 0x0000001605087223 */ /* 0x000fc80000000008 */
[-C--:B------:R-:W-:Y:S01]  /*23b0*/  FFMA R25, -R4, R8.reuse, R25 ;  /* 0x0000000804197223 */ /* 0x080fe20000000119 */
[-C--:B------:R-:W-:Y:S01]  /*23c0*/  FFMA R9, -R3, R8.reuse, R24 ;  /* 0x0000000803097223 */ /* 0x080fe20000000118 */
[----:B------:R-:W-:Y:S02]  /*23d0*/  FFMA R8, -R5, R8, R22 ;  /* 0x0000000805087223 */ /* 0x000fe40000000116 */
[-C--:B0-----:R-:W-:Y:S01]  /*23e0*/  FMUL R10, R12, R25.reuse ;  /* 0x000000190c0a7220 */ /* 0x081fe20000400000 */
[----:B------:R-:W-:-:S03]  /*23f0*/  FMUL R25, R0, R25 ;  /* 0x0000001900197220 */ /* 0x000fc60000400000 */
[----:B------:R-:W-:Y:S01]  /*2400*/  FFMA R10, R13, R8, -R10 ;  /* 0x000000080d0a7223 */ /* 0x000fe2000000080a */
[----:B------:R-:W-:-:S04]  /*2410*/  FFMA R9, R14, R9, R25 ;  /* 0x000000090e097223 */ /* 0x000fc80000000019 */
[----:B------:R-:W-:Y:S01]  /*2420*/  FFMA R9, R2, R8, R9 ;  /* 0x0000000802097223 */ /* 0x000fe20000000009 */
[----:B------:R-:W-:Y:S08]  /*2430*/  F2I.S64.FLOOR R10, R10 ;  /* 0x0000000a000a7311 */ /* 0x000ff00000205900 */
[----:B------:R-:W0:Y:S01]  /*2440*/  F2I.S64.FLOOR R8, R9 ;  /* 0x0000000900087311 */ /* 0x000e220000205900 */
[----:B------:R-:W-:Y:S01]  /*2450*/  MOV R24, UR8 ;  /* 0x0000000800187c02 */ /* 0x000fe20008000f00 */
[----:B------:R-:W-:Y:S01]  /*2460*/  IMAD.U32 R25, RZ, RZ, UR9 ;  /* 0x00000009ff197e24 */ /* 0x000fe2000f8e00ff */
[----:B0-----:R0:W-:Y:S04]  /*2470*/  STG.E.128 desc[UR18][R16.64+-0x20], R8 ;  /* 0xffffe00810007986 */ /* 0x0011e8000c101d12 */
[----:B------:R-:W2:Y:S04]  /*2480*/  LDG.E.64 R20, desc[UR18][R20.64] ;  /* 0x0000001214147981 */ /* 0x000ea8000c1e1b00 */
[----:B------:R-:W3:Y:S04]  /*2490*/  LDG.E.64 R18, desc[UR18][R18.64+0x8] ;  /* 0x0000081212127981 */ /* 0x000ee8000c1e1b00 */
[----:B------:R1:W4:Y:S01]  /*24a0*/  LDG.E.64 R22, desc[UR18][R24.64+0x10] ;  /* 0x0000101218167981 */ /* 0x000322000c1e1b00 */
[----:B------:R-:W1:Y:S01]  /*24b0*/  MUFU.RCP R29, R6 ;  /* 0x00000006001d7308 */ /* 0x000e620000001000 */
[----:B------:R-:W-:-:S06]  /*24c0*/  UIADD3 UR11, UPT, UPT, UR7, 0x1, URZ ;  /* 0x00000001070b7890 */ /* 0x000fcc000fffe0ff */
[----:B------:R-:W-:-:S05]  /*24d0*/  I2FP.F32.U32 R27, UR11 ;  /* 0x0000000b001b7c45 */ /* 0x000fca0008201000 */
[----:B------:R-:W-:-:S04]  /*24e0*/  FADD R27, R27, 0.5 ;  /* 0x3f0000001b1b7421 */ /* 0x000fc80000000000 */
[----:B------:R-:W5:Y:S01]  /*24f0*/  FCHK P0, R27, R6 ;  /* 0x000000061b007302 */ /* 0x000f620000000000 */
[----:B-1----:R-:W-:-:S04]  /*2500*/  FFMA R24, R29, -R6, 1 ;  /* 0x3f8000001d187423 */ /* 0x002fc80000000806 */
[----:B0-----:R-:W-:-:S04]  /*2510*/  FFMA R8, R29, R24, R29 ;  /* 0x000000181d087223 */ /* 0x001fc8000000001d */
[----:B------:R-:W-:-:S04]  /*2520*/  FFMA R9, R8, R27, RZ ;  /* 0x0000001b08097223 */ /* 0x000fc800000000ff */
[----:B------:R-:W-:-:S04]  /*2530*/  FFMA R10, R9, -R6, R27 ;  /* 0x80000006090a7223 */ /* 0x000fc8000000001b */
[----:B------:R-:W-:Y:S01]  /*2540*/  FFMA R8, R8, R10, R9 ;  /* 0x0000000a08087223 */ /* 0x000fe20000000009 */
[----:B--2---:R-:W0:Y:S08]  /*2550*/  I2F.S64 R26, R20 ;  /* 0x00000014001a7312 */ /* 0x004e300000301400 */
[----:B---3--:R-:W1:Y:S01]  /*2560*/  I2F.S64 R28, R18 ;  /* 0x00000012001c7312 */ /* 0x008e620000301400 */
[----:B0-----:R-:W-:-:S07]  /*2570*/  FADD R24, R26, R7 ;  /* 0x000000071a187221 */ /* 0x001fce0000000000 */
[----:B----4-:R0:W2:Y:S01]  /*2580*/  I2F.S64 R23, R22 ;  /* 0x0000001600177312 */ /* 0x0100a20000301400 */
[----:B-1----:R-:W-:Y:S01]  /*2590*/  FADD R25, R28, R15 ;  /* 0x0000000f1c197221 */ /* 0x002fe20000000000 */
[----:B-----5:R-:W-:Y:S06]  /*25a0*/  @!P0 BRA `(.L_x_16) ;  /* 0x0000000000088947 */ /* 0x020fec0003800000 */
[----:B------:R-:W-:-:S07]  /*25b0*/  MOV R10, 0x25d0 ;  /* 0x000025d0000a7802 */ /* 0x000fce0000000f00 */
[----:B0-2---:R-:W-:Y:S05]  /*25c0*/  CALL.REL.NOINC `($__internal_0_$__cuda_sm3x_div_rn_noftz_f32_slowpath) ;  /* 0x0000001000287944 */ /* 0x005fea0003c00000 */
.L_x_16:
[----:B------:R-:W-:Y:S01]  /*25d0*/  FMUL R10, R4, R25 ;  /* 0x00000019040a7220 */ /* 0x000fe20000400000 */
[----:B--2---:R-:W-:Y:S01]  /*25e0*/  FADD R8, R23, R8 ;  /* 0x0000000817087221 */ /* 0x004fe20000000000 */
        /* <DEDUP_REMOVED lines=9> */
[-C--:B------:R-:W-:Y:S01]  /*2680*/  FMUL R10, R12, R25.reuse ;  /* 0x000000190c0a7220 */ /* 0x080fe20000400000 */
[----:B------:R-:W-:-:S03]  /*2690*/  FMUL R25, R0, R25 ;  /* 0x0000001900197220 */ /* 0x000fc60000400000 */
[----:B------:R-:W-:Y:S01]  /*26a0*/  FFMA R10, R13, R8, -R10 ;  /* 0x000000080d0a7223 */ /* 0x000fe2000000080a */
[----:B------:R-:W-:-:S04]  /*26b0*/  FFMA R9, R14, R9, R25 ;  /* 0x000000090e097223 */ /* 0x000fc80000000019 */
[----:B------:R-:W-:Y:S01]  /*26c0*/  FFMA R9, R2, R8, R9 ;  /* 0x0000000802097223 */ /* 0x000fe20000000009 */
[----:B------:R-:W-:Y:S08]  /*26d0*/  F2I.S64.FLOOR R10, R10 ;  /* 0x0000000a000a7311 */ /* 0x000ff00000205900 */
[----:B------:R-:W1:Y:S01]  /*26e0*/  F2I.S64.FLOOR R8, R9 ;  /* 0x0000000900087311 */ /* 0x000e620000205900 */
[----:B------:R-:W-:Y:S01]  /*26f0*/  MOV R24, UR8 ;  /* 0x0000000800187c02 */ /* 0x000fe20008000f00 */
[----:B------:R-:W-:Y:S01]  /*2700*/  IMAD.U32 R25, RZ, RZ, UR9 ;  /* 0x00000009ff197e24 */ /* 0x000fe2000f8e00ff */
[----:B-1----:R1:W-:Y:S04]  /*2710*/  STG.E.128 desc[UR18][R16.64+-0x10], R8 ;  /* 0xfffff00810007986 */ /* 0x0023e8000c101d12 */
[----:B------:R-:W2:Y:S04]  /*2720*/  LDG.E.64 R20, desc[UR18][R20.64] ;  /* 0x0000001214147981 */ /* 0x000ea8000c1e1b00 */
[----:B------:R-:W3:Y:S04]  /*2730*/  LDG.E.64 R18, desc[UR18][R18.64+0x8] ;  /* 0x0000081212127981 */ /* 0x000ee8000c1e1b00 */
[----:B0-----:R0:W4:Y:S01]  /*2740*/  LDG.E.64 R22, desc[UR18][R24.64+0x10] ;  /* 0x0000101218167981 */ /* 0x001122000c1e1b00 */
[----:B------:R-:W0:Y:S01]  /*2750*/  MUFU.RCP R29, R6 ;  /* 0x00000006001d7308 */ /* 0x000e220000001000 */
[----:B------:R-:W-:-:S06]  /*2760*/  UIADD3 UR11, UPT, UPT, UR7, 0x2, URZ ;  /* 0x00000002070b7890 */ /* 0x000fcc000fffe0ff */
[----:B------:R-:W-:-:S05]  /*2770*/  I2FP.F32.U32 R27, UR11 ;  /* 0x0000000b001b7c45 */ /* 0x000fca0008201000 */
[----:B------:R-:W-:-:S04]  /*2780*/  FADD R27, R27, 0.5 ;  /* 0x3f0000001b1b7421 */ /* 0x000fc80000000000 */
[----:B------:R-:W5:Y:S01]  /*2790*/  FCHK P0, R27, R6 ;  /* 0x000000061b007302 */ /* 0x000f620000000000 */
[----:B0-----:R-:W-:-:S04]  /*27a0*/  FFMA R24, R29, -R6, 1 ;  /* 0x3f8000001d187423 */ /* 0x001fc80000000806 */
[----:B-1----:R-:W-:-:S04]  /*27b0*/  FFMA R8, R29, R24, R29 ;  /* 0x000000181d087223 */ /* 0x002fc8000000001d */
        /* <DEDUP_REMOVED lines=11> */
.L_x_17:
        /* <DEDUP_REMOVED lines=18> */
[----:B0-----:R-:W-:Y:S01]  /*2990*/  MOV R22, UR8 ;  /* 0x0000000800167c02 */ /* 0x001fe20008000f00 */
[----:B------:R-:W-:Y:S01]  /*29a0*/  IMAD.U32 R23, RZ, RZ, UR9 ;  /* 0x00000009ff177e24 */ /* 0x000fe2000f8e00ff */
[----:B-1----:R0:W-:Y:S04]  /*29b0*/  STG.E.128 desc[UR18][R16.64], R8 ;  /* 0x0000000810007986 */ /* 0x0021e8000c101d12 */
[----:B------:R-:W2:Y:S04]  /*29c0*/  LDG.E.64 R20, desc[UR18][R20.64] ;  /* 0x0000001214147981 */ /* 0x000ea8000c1e1b00 */
[----:B------:R-:W3:Y:S04]  /*29d0*/  LDG.E.64 R18, desc[UR18][R18.64+0x8] ;  /* 0x0000081212127981 */ /* 0x000ee8000c1e1b00 */
[----:B------:R1:W4:Y:S01]  /*29e0*/  LDG.E.64 R26, desc[UR18][R22.64+0x10] ;  /* 0x00001012161a7981 */ /* 0x000322000c1e1b00 */
[----:B------:R-:W-:-:S06]  /*29f0*/  UIADD3 UR11, UPT, UPT, UR7, 0x3, URZ ;  /* 0x00000003070b7890 */ /* 0x000fcc000fffe0ff */
[----:B------:R-:W-:Y:S01]  /*2a00*/  I2FP.F32.U32 R29, UR11 ;  /* 0x0000000b001d7c45 */ /* 0x000fe20008201000 */
[----:B-1----:R-:W1:Y:S04]  /*2a10*/  MUFU.RCP R23, R6 ;  /* 0x0000000600177308 */ /* 0x002e680000001000 */
        /* <DEDUP_REMOVED lines=13> */
[----:B0-----:R-:W-:Y:S02]  /*2af0*/  MOV R27, R29 ;  /* 0x0000001d001b7202 */ /* 0x001fe40000000f00 */
[----:B------:R-:W-:-:S07]  /*2b00*/  MOV R10, 0x2b20 ;  /* 0x00002b20000a7802 */ /* 0x000fce0000000f00 */
[----:B--2---:R-:W-:Y:S05]  /*2b10*/  CALL.REL.NOINC `($__internal_0_$__cuda_sm3x_div_rn_noftz_f32_slowpath) ;  /* 0x0000000800d47944 */ /* 0x004fea0003c00000 */
.L_x_18:
[----:B------:R-:W-:Y:S01]  /*2b20*/  FMUL R10, R4, R23 ;  /* 0x00000017040a7220 */ /* 0x000fe20000400000 */
[----:B--2---:R-:W-:Y:S01]  /*2b30*/  FADD R8, R25, R8 ;  /* 0x0000000819087221 */ /* 0x004fe20000000000 */
[----:B------:R-:W-:Y:S01]  /*2b40*/  UIADD3 UR7, UPT, UPT, UR7, 0x4, URZ ;  /* 0x0000000407077890 */ /* 0x000fe2000fffe0ff */
[----:B------:R-:W-:Y:S01]  /*2b50*/  IADD3 R18, P0, PT, R16, 0x40, RZ ;  /* 0x0000004010127810 */ /* 0x000fe20007f1e0ff */
[----:B------:R-:W-:Y:S02]  /*2b60*/  FFMA R10, R3, R24, R10 ;  /* 0x00000018030a7223 */ /* 0x000fe4000000000a */
[----:B------:R-:W-:Y:S02]  /*2b70*/  UISETP.NE.AND UP0, UPT, UR7, UR10, UPT ;  /* 0x0000000a0700728c */ /* 0x000fe4000bf05270 */
[----:B------:R-:W-:Y:S01]  /*2b80*/  FFMA R10, R5, R8, R10 ;  /* 0x00000008050a7223 */ /* 0x000fe2000000000a */
[----:B------:R-:W-:-:S03]  /*2b90*/  IMAD.X R21, RZ, RZ, R17, P0 ;  /* 0x000000ffff157224 */ /* 0x000fc600000e0611 */
        /* <DEDUP_REMOVED lines=9> */
[----:B------:R-:W1:Y:S02]  /*2c30*/  F2I.S64.FLOOR R8, R9 ;  /* 0x0000000900087311 */ /* 0x000e640000205900 */
[----:B-1----:R1:W-:Y:S01]  /*2c40*/  STG.E.128 desc[UR18][R16.64+0x10], R8 ;  /* 0x0000100810007986 */ /* 0x0023e2000c101d12 */
[----:B------:R-:W-:Y:S05]  /*2c50*/  BRA.U UP0, `(.L_x_19) ;  /* 0xfffffff500407547 */ /* 0x000fea000b83ffff */
[----:B------:R-:W-:-:S05]  /*2c60*/  UMOV UR7, UR10 ;  /* 0x0000000a00077c82 */ /* 0x000fca0008000000 */
.L_x_14:
[----:B------:R-:W-:-:S09]  /*2c70*/  UISETP.NE.AND UP0, UPT, UR20, URZ, UPT ;  /* 0x000000ff1400728c */ /* 0x000fd2000bf05270 */
[----:B------:R-:W-:Y:S05]  /*2c80*/  BRA.U !UP0, `(.L_x_20) ;  /* 0x0000000908447547 */ /* 0x000fea000b800000 */
[----:B------:R-:W-:-:S09]  /*2c90*/  UISETP.NE.AND UP0, UPT, UR20, 0x1, UPT ;  /* 0x000000011400788c */ /* 0x000fd2000bf05270 */
[----:B------:R-:W-:Y:S05]  /*2ca0*/  BRA.U !UP0, `(.L_x_21) ;  /* 0x0000000508707547 */ /* 0x000fea000b800000 */
[----:B------:R-:W-:Y:S01]  /*2cb0*/  MOV R18, UR8 ;  /* 0x0000000800127c02 */ /* 0x000fe20008000f00 */
[----:B------:R-:W-:Y:S01]  /*2cc0*/  IMAD.U32 R19, RZ, RZ, UR9 ;  /* 0x00000009ff137e24 */ /* 0x000fe2000f8e00ff */
[----:B------:R-:W-:Y:S01]  /*2cd0*/  MOV R20, UR8 ;  /* 0x0000000800147c02 */ /* 0x000fe20008000f00 */
[----:B------:R-:W-:Y:S01]  /*2ce0*/  IMAD.U32 R21, RZ, RZ, UR9 ;  /* 0x00000009ff157e24 */ /* 0x000fe2000f8e00ff */
[----:B-1----:R-:W-:Y:S01]  /*2cf0*/  MOV R10, UR8 ;  /* 0x00000008000a7c02 */ /* 0x002fe20008000f00 */
[----:B------:R-:W-:Y:S02]  /*2d00*/  IMAD.U32 R11, RZ, RZ, UR9 ;  /* 0x00000009ff0b7e24 */ /* 0x000fe4000f8e00ff */
[----:B------:R-:W2:Y:S04]  /*2d10*/  LDG.E.64 R18, desc[UR18][R18.64] ;  /* 0x0000001212127981 */ /* 0x000ea8000c1e1b00 */
[----:B------:R-:W3:Y:S04]  /*2d20*/  LDG.E.64 R20, desc[UR18][R20.64+0x8] ;  /* 0x0000081214147981 */ /* 0x000ee8000c1e1b00 */
[----:B------:R-:W4:Y:S01]  /*2d30*/  LDG.E.64 R10, desc[UR18][R10.64+0x10] ;  /* 0x000010120a0a7981 */ /* 0x000f22000c1e1b00 */
[----:B------:R-:W1:Y:S01]  /*2d40*/  MUFU.RCP R17, R6 ;  /* 0x0000000600117308 */ /* 0x000e620000001000 */
[----:B------:R-:W-:-:S05]  /*2d50*/  I2FP.F32.U32 R9, UR7 ;  /* 0x0000000700097c45 */ /* 0x000fca0008201000 */
[----:B0-----:R-:W-:-:S04]  /*2d60*/  FADD R27, R9, 0.5 ;  /* 0x3f000000091b7421 */ /* 0x001fc80000000000 */
[----:B------:R-:W0:Y:S01]  /*2d70*/  FCHK P0, R27, R6 ;  /* 0x000000061b007302 */ /* 0x000e220000000000 */
[----:B-1----:R-:W-:-:S04]  /*2d80*/  FFMA R8, R17, -R6, 1 ;  /* 0x3f80000011087423 */ /* 0x002fc80000000806 */
[----:B------:R-:W-:-:S04]  /*2d90*/  FFMA R8, R17, R8, R17 ;  /* 0x0000000811087223 */ /* 0x000fc80000000011 */
[----:B------:R-:W-:-:S04]  /*2da0*/  FFMA R9, R8, R27, RZ ;  /* 0x0000001b08097223 */ /* 0x000fc800000000ff */
[----:B------:R-:W-:-:S04]  /*2db0*/  FFMA R26, R9, -R6, R27 ;  /* 0x80000006091a7223 */ /* 0x000fc8000000001b */
[----:B------:R-:W-:Y:S01]  /*2dc0*/  FFMA R8, R8, R26, R9 ;  /* 0x0000001a08087223 */ /* 0x000fe20000000009 */
[----:B--2---:R-:W1:Y:S08]  /*2dd0*/  I2F.S64 R24, R18 ;  /* 0x0000001200187312 */ /* 0x004e700000301400 */
[----:B---3--:R-:W2:Y:S01]  /*2de0*/  I2F.S64 R22, R20 ;  /* 0x0000001400167312 */ /* 0x008ea20000301400 */
[----:B-1----:R-:W-:-:S07]  /*2df0*/  FADD R24, R24, R7 ;  /* 0x0000000718187221 */ /* 0x002fce0000000000 */
[----:B----4-:R1:W3:Y:S01]  /*2e00*/  I2F.S64 R16, R10 ;  /* 0x0000000a00107312 */ /* 0x0102e20000301400 */
[----:B--2---:R-:W-:Y:S01]  /*2e10*/  FADD R17, R22, R15 ;  /* 0x0000000f16117221 */ /* 0x004fe20000000000 */
[----:B0-----:R-:W-:Y:S06]  /*2e20*/  @!P0 BRA `(.L_x_22) ;  /* 0x0000000000088947 */ /* 0x001fec0003800000 */
[----:B-1----:R-:W-:-:S07]  /*2e30*/  MOV R10, 0x2e50 ;  /* 0x00002e50000a7802 */ /* 0x002fce0000000f00 */
[----:B---3--:R-:W-:Y:S05]  /*2e40*/  CALL.REL.NOINC `($__internal_0_$__cuda_sm3x_div_rn_noftz_f32_slowpath) ;  /* 0x0000000800087944 */ /* 0x008fea0003c00000 */
.L_x_22:
[----:B-1----:R-:W-:Y:S01]  /*2e50*/  FMUL R10, R4, R17 ;  /* 0x00000011040a7220 */ /* 0x002fe20000400000 */
[----:B---3--:R-:W-:Y:S01]  /*2e60*/  FADD R8, R16, R8 ;  /* 0x0000000810087221 */ /* 0x008fe20000000000 */
[----:B------:R-:W0:Y:S01]  /*2e70*/  LDCU.64 UR16, c[0x0][0x3a0] ;  /* 0x00007400ff1077ac */ /* 0x000e220008000a00 */
[----:B------:R-:W-:Y:S01]  /*2e80*/  MOV R20, UR8 ;  /* 0x0000000800147c02 */ /* 0x000fe20008000f00 */
[----:B------:R-:W-:Y:S01]  /*2e90*/  FFMA R10, R3, R24, R10 ;  /* 0x00000018030a7223 */ /* 0x000fe2000000000a */
[----:B------:R-:W-:Y:S01]  /*2ea0*/  IMAD.U32 R21, RZ, RZ, UR9 ;  /* 0x00000009ff157e24 */ /* 0x000fe2000f8e00ff */
[----:B------:R-:W-:Y:S01]  /*2eb0*/  UIADD3 UR11, UP0, UPT, UR7, UR14, URZ ;  /* 0x0000000e070b7290 */ /* 0x000fe2000ff1e0ff */
[----:B------:R-:W-:Y:S01]  /*2ec0*/  MOV R18, UR8 ;  /* 0x0000000800127c02 */ /* 0x000fe20008000f00 */
[----:B------:R-:W-:Y:S01]  /*2ed0*/  FFMA R10, R5, R8, R10 ;  /* 0x00000008050a7223 */ /* 0x000fe2000000000a */
[----:B------:R-:W-:Y:S01]  /*2ee0*/  IMAD.U32 R19, RZ, RZ, UR9 ;  /* 0x00000009ff137e24 */ /* 0x000fe2000f8e00ff */
[----:B------:R-:W-:-:S02]  /*2ef0*/  UIADD3.X UR12, UPT, UPT, URZ, UR15, URZ, UP0, !UPT ;  /* 0x0000000fff0c7290 */ /* 0x000fc400087fe4ff */
[-C--:B------:R-:W-:Y:S01]  /*2f00*/  FFMA R17, -R4, R10.reuse, R17 ;  /* 0x0000000a04117223 */ /* 0x080fe20000000111 */
[-C--:B------:R-:W-:Y:S01]  /*2f10*/  FFMA R9, -R3, R10.reuse, R24 ;  /* 0x0000000a03097223 */ /* 0x080fe20000000118 */
[----:B------:R-:W-:Y:S02]  /*2f20*/  FFMA R8, -R5, R10, R8 ;  /* 0x0000000a05087223 */ /* 0x000fe40000000108 */
[-C--:B------:R-:W-:Y:S01]  /*2f30*/  FMUL R16, R12, R17.reuse ;  /* 0x000000110c107220 */ /* 0x080fe20000400000 */
[----:B------:R-:W-:-:S03]  /*2f40*/  FMUL R17, R0, R17 ;  /* 0x0000001100117220 */ /* 0x000fc60000400000 */
[----:B------:R-:W-:Y:S01]  /*2f50*/  FFMA R10, R13, R8, -R16 ;  /* 0x000000080d0a7223 */ /* 0x000fe20000000810 */
[----:B------:R-:W-:Y:S01]  /*2f60*/  FFMA R9, R14, R9, R17 ;  /* 0x000000090e097223 */ /* 0x000fe20000000011 */
[----:B0-----:R-:W-:-:S03]  /*2f70*/  ULEA UR13, UP0, UR11, UR16, 0x4 ;  /* 0x000000100b0d7291 */ /* 0x001fc6000f8020ff */
[----:B------:R-:W-:Y:S01]  /*2f80*/  FFMA R9, R2, R8, R9 ;  /* 0x0000000802097223 */ /* 0x000fe20000000009 */
[----:B------:R-:W-:Y:S01]  /*2f90*/  F2I.S64.FLOOR R10, R10 ;  /* 0x0000000a000a7311 */ /* 0x000fe20000205900 */
[----:B------:R-:W-:Y:S01]  /*2fa0*/  ULEA.HI.X UR12, UR11, UR17, UR12, 0x4, UP0 ;  /* 0x000000110b0c7291 */ /* 0x000fe200080f240c */
[----:B------:R-:W-:Y:S01]  /*2fb0*/  MOV R16, UR13 ;  /* 0x0000000d00107c02 */ /* 0x000fe20008000f00 */
[----:B------:R-:W-:-:S04]  /*2fc0*/  IMAD.U32 R23, RZ, RZ, UR9 ;  /* 0x00000009ff177e24 */ /* 0x000fc8000f8e00ff */
[----:B------:R-:W-:Y:S01]  /*2fd0*/  IMAD.U32 R17, RZ, RZ, UR12 ;  /* 0x0000000cff117e24 */ /* 0x000fe2000f8e00ff */
[----:B------:R-:W0:Y:S01]  /*2fe0*/  F2I.S64.FLOOR R8, R9 ;  /* 0x0000000900087311 */ /* 0x000e220000205900 */
[----:B------:R-:W-:-:S03]  /*2ff0*/  MOV R22, UR8 ;  /* 0x0000000800167c02 */ /* 0x000fc60008000f00 */
[----:B0-----:R0:W-:Y:S04]  /*3000*/  STG.E.128 desc[UR18][R16.64], R8 ;  /* 0x0000000810007986 */ /* 0x0011e8000c101d12 */
        /* <DEDUP_REMOVED lines=22> */
.L_x_23:
[----:B------:R-:W-:Y:S01]  /*3170*/  FMUL R10, R4, R23 ;  /* 0x00000017040a7220 */ /* 0x000fe20000400000 */
[----:B--2---:R-:W-:Y:S01]  /*3180*/  FADD R8, R25, R8 ;  /* 0x0000000819087221 */ /* 0x004fe20000000000 */
[----:B------:R-:W-:Y:S02]  /*3190*/  UIADD3 UR7, UPT, UPT, UR7, 0x2, URZ ;  /* 0x0000000207077890 */ /* 0x000fe4000fffe0ff */
[----:B------:R-:W-:-:S04]  /*31a0*/  FFMA R10, R3, R24, R10 ;  /* 0x00000018030a7223 */ /* 0x000fc8000000000a */
        /* <DEDUP_REMOVED lines=11> */
[----:B-1----:R2:W-:Y:S02]  /*3260*/  STG.E.128 desc[UR18][R16.64+0x10], R8 ;  /* 0x0000100810007986 */ /* 0x0025e4000c101d12 */
.L_x_21:
[----:B------:R-:W3:Y:S02]  /*3270*/  LDCU UR11, c[0x0][0x39c] ;  /* 0x00007380ff0b77ac */ /* 0x000ee40008000800 */
[----:B---3--:R-:W-:-:S09]  /*3280*/  ULOP3.LUT UP0, URZ, UR11, 0x1, URZ, 0xc0, !UPT ;  /* 0x000000010bff7892 */ /* 0x008fd2000f80c0ff */
[----:B------:R-:W-:Y:S05]  /*3290*/  BRA.U !UP0, `(.L_x_20) ;  /* 0x0000000108c07547 */ /* 0x000fea000b800000 */
[----:B------:R-:W-:Y:S01]  /*32a0*/  IMAD.U32 R18, RZ, RZ, UR8 ;  /* 0x00000008ff127e24 */ /* 0x000fe2000f8e00ff */
[----:B------:R-:W-:Y:S01]  /*32b0*/  MOV R19, UR9 ;  /* 0x0000000900137c02 */ /* 0x000fe20008000f00 */
[----:B------:R-:W-:Y:S01]  /*32c0*/  IMAD.U32 R20, RZ, RZ, UR8 ;  /* 0x00000008ff147e24 */ /* 0x000fe2000f8e00ff */
[----:B------:R-:W-:Y:S01]  /*32d0*/  MOV R21, UR9 ;  /* 0x0000000900157c02 */ /* 0x000fe20008000f00 */
[----:B-12---:R-:W-:Y:S01]  /*32e0*/  IMAD.U32 R10, RZ, RZ, UR8 ;  /* 0x00000008ff0a7e24 */ /* 0x006fe2000f8e00ff */
[----:B------:R-:W-:Y:S02]  /*32f0*/  MOV R11, UR9 ;  /* 0x00000009000b7c02 */ /* 0x000fe40008000f00 */
        /* <DEDUP_REMOVED lines=20> */
.L_x_24:
[----:B-1----:R-:W-:Y:S01]  /*3440*/  FMUL R10, R4, R15 ;  /* 0x0000000f040a7220 */ /* 0x002fe20000400000 */
[----:B---3--:R-:W-:Y:S01]  /*3450*/  FADD R8, R16, R8 ;  /* 0x0000000810087221 */ /* 0x008fe20000000000 */
[----:B------:R-:W0:Y:S02]  /*3460*/  LDCU.64 UR16, c[0x0][0x3a0] ;  /* 0x00007400ff1077ac */ /* 0x000e240008000a00 */
[----:B------:R-:W-:Y:S01]  /*3470*/  FFMA R10, R3, R24, R10 ;  /* 0x00000018030a7223 */ /* 0x000fe2000000000a */
[----:B------:R-:W-:-:S03]  /*3480*/  UIADD3 UR11, UP0, UPT, UR7, UR14, URZ ;  /* 0x0000000e070b7290 */ /* 0x000fc6000ff1e0ff */
[----:B------:R-:W-:Y:S01]  /*3490*/  FFMA R10, R5, R8, R10 ;  /* 0x00000008050a7223 */ /* 0x000fe2000000000a */
[----:B------:R-:W-:-:S03]  /*34a0*/  UIADD3.X UR12, UPT, UPT, URZ, UR15, URZ, UP0, !UPT ;  /* 0x0000000fff0c7290 */ /* 0x000fc600087fe4ff */
        /* <DEDUP_REMOVED lines=11> */
[----:B------:R-:W-:-:S05]  /*3560*/  IMAD.U32 R16, RZ, RZ, UR7 ;  /* 0x00000007ff107e24 */ /* 0x000fca000f8e00ff */
[----:B------:R-:W-:Y:S01]  /*3570*/  MOV R17, UR11 ;  /* 0x0000000b00117c02 */ /* 0x000fe20008000f00 */
[----:B------:R-:W0:Y:S04]  /*3580*/  F2I.S64.FLOOR R8, R9 ;  /* 0x0000000900087311 */ /* 0x000e280000205900 */
[----:B0-----:R3:W-:Y:S02]  /*3590*/  STG.E.128 desc[UR18][R16.64], R8 ;  /* 0x0000000810007986 */ /* 0x0017e4000c101d12 */
.L_x_20:
[----:B------:R-:W4:Y:S01]  /*35a0*/  LDCU UR7, c[0x0][0x39c] ;  /* 0x00007380ff0777ac */ /* 0x000f220008000800 */
[----:B------:R-:W-:-:S04]  /*35b0*/  UIADD3 UR6, UPT, UPT, UR6, 0x1, URZ ;  /* 0x0000000106067890 */ /* 0x000fc8000fffe0ff */
[----:B----4-:R-:W-:-:S09]  /*35c0*/  UISETP.NE.AND UP0, UPT, UR6, UR7, UPT ;  /* 0x000000070600728c */ /* 0x010fd2000bf05270 */
[----:B------:R-:W-:Y:S05]  /*35d0*/  BRA.U UP0, `(.L_x_25) ;  /* 0xffffffe9005c7547 */ /* 0x000fea000b83ffff */
[----:B------:R-:W-:-:S04]  /*35e0*/  UIADD3 UR5, UPT, UPT, UR5, 0x1, URZ ;  /* 0x0000000105057890 */ /* 0x000fc8000fffe0ff */
[----:B------:R-:W-:-:S09]  /*35f0*/  UISETP.NE.AND UP0, UPT, UR5, UR7, UPT ;  /* 0x000000070500728c */ /* 0x000fd2000bf05270 */
[----:B------:R-:W-:Y:S05]  /*3600*/  BRA.U UP0, `(.L_x_26) ;  /* 0xffffffe900187547 */ /* 0x000fea000b83ffff */
[----:B------:R-:W4:Y:S01]  /*3610*/  LDCU UR5, c[0x0][0x388] ;  /* 0x00007100ff0577ac */ /* 0x000f220008000800 */
[----:B------:R-:W-:Y:S01]  /*3620*/  UIADD3 UR4, UPT, UPT, UR4, 0x1, URZ ;  /* 0x0000000104047890 */ /* 0x000fe2000fffe0ff */
[----:B----4-:R-:W-:-:S05]  /*3630*/  IMAD.U32 R7, RZ, RZ, UR5 ;  /* 0x00000005ff077e24 */ /* 0x010fca000f8e00ff */
[----:B------:R-:W-:-:S13]  /*3640*/  ISETP.NE.AND P0, PT, R7, UR4, PT ;  /* 0x0000000407007c0c */ /* 0x000fda000bf05270 */
[----:B------:R-:W-:Y:S05]  /*3650*/  @P0 BRA `(.L_x_27) ;  /* 0xffffffe400f80947 */ /* 0x000fea000383ffff */
[----:B------:R-:W-:Y:S05]  /*3660*/  EXIT ;  /* 0x000000000000794d */ /* 0x000fea0003800000 */
        .weak           $__internal_0_$__cuda_sm3x_div_rn_noftz_f32_slowpath
        .type           $__internal_0_$__cuda_sm3x_div_rn_noftz_f32_slowpath,@function
        .size           $__internal_0_$__cuda_sm3x_div_rn_noftz_f32_slowpath,(.L_x_37 - $__internal_0_$__cuda_sm3x_div_rn_noftz_f32_slowpath)
$__internal_0_$__cuda_sm3x_div_rn_noftz_f32_slowpath:
[----:B------:R-:W-:Y:S02]  /*3670*/  SHF.R.U32.HI R9, RZ, 0x17, R6 ;  /* 0x00000017ff097819 */ /* 0x000fe40000011606 */
[----:B------:R-:W-:Y:S02]  /*3680*/  SHF.R.U32.HI R18, RZ, 0x17, R27 ;  /* 0x00000017ff127819 */ /* 0x000fe4000001161b */
[----:B------:R-:W-:Y:S02]  /*3690*/  LOP3.LUT R9, R9, 0xff, RZ, 0xc0, !PT ;  /* 0x000000ff09097812 */ /* 0x000fe400078ec0ff */
[----:B------:R-:W-:Y:S02]  /*36a0*/  LOP3.LUT R18, R18, 0xff, RZ, 0xc0, !PT ;  /* 0x000000ff12127812 */ /* 0x000fe400078ec0ff */
[----:B------:R-:W-:Y:S02]  /*36b0*/  IADD3 R8, PT, PT, R9, -0x1, RZ ;  /* 0xffffffff09087810 */ /* 0x000fe40007ffe0ff */
[----:B------:R-:W-:Y:S01]  /*36c0*/  MOV R20, R6 ;  /* 0x0000000600147202 */ /* 0x000fe20000000f00 */
[----:B------:R-:W-:Y:S01]  /*36d0*/  VIADD R19, R18, 0xffffffff ;  /* 0xffffffff12137836 */ /* 0x000fe20000000000 */
[----:B------:R-:W-:-:S04]  /*36e0*/  ISETP.GT.U32.AND P0, PT, R8, 0xfd, PT ;  /* 0x000000fd0800780c */ /* 0x000fc80003f04070 */
[----:B------:R-:W-:-:S13]  /*36f0*/  ISETP.GT.U32.OR P0, PT, R19, 0xfd, P0 ;  /* 0x000000fd1300780c */ /* 0x000fda0000704470 */
[----:B------:R-:W-:Y:S01]  /*3700*/  @!P0 IMAD.MOV.U32 R11, RZ, RZ, RZ ;  /* 0x000000ffff0b8224 */ /* 0x000fe200078e00ff */
[----:B------:R-:W-:Y:S06]  /*3710*/  @!P0 BRA `(.L_x_28) ;  /* 0x00000000005c8947 */ /* 0x000fec0003800000 */
[----:B------:R-:W-:Y:S02]  /*3720*/  FSETP.GTU.FTZ.AND P0, PT, |R27|, +INF , PT ;  /* 0x7f8000001b00780b */ /* 0x000fe40003f1c200 */
[----:B------:R-:W-:-:S04]  /*3730*/  FSETP.GTU.FTZ.AND P1, PT, |R6|, +INF , PT ;  /* 0x7f8000000600780b */ /* 0x000fc80003f3c200 */
[----:B------:R-:W-:-:S13]  /*3740*/  PLOP3.LUT P0, PT, P0, P1, PT, 0xf8, 0x8f ;  /* 0x00000000008f781c */ /* 0x000fda0000703f70 */
[----:B------:R-:W-:Y:S05]  /*3750*/  @P0 BRA `(.L_x_29) ;  /* 0x0000000400440947 */ /* 0x000fea0003800000 */
[----:B------:R-:W-:-:S13]  /*3760*/  LOP3.LUT P0, RZ, R20, 0x7fffffff, R27, 0xc8, !PT ;  /* 0x7fffffff14ff7812 */ /* 0x000fda000780c81b */
[----:B------:R-:W-:Y:S05]  /*3770*/  @!P0 BRA `(.L_x_30) ;  /* 0x0000000400348947 */ /* 0x000fea0003800000 */
[C---:B------:R-:W-:Y:S02]  /*3780*/  FSETP.NEU.FTZ.AND P0, PT, |R27|.reuse, +INF , PT ;  /* 0x7f8000001b00780b */ /* 0x040fe40003f1d200 */
[----:B------:R-:W-:Y:S02]  /*3790*/  FSETP.NEU.FTZ.AND P2, PT, |R6|, +INF , PT ;  /* 0x7f8000000600780b */ /* 0x000fe40003f5d200 */
[----:B------:R-:W-:-:S11]  /*37a0*/  FSETP.NEU.FTZ.AND P1, PT, |R27|, +INF , PT ;  /* 0x7f8000001b00780b */ /* 0x000fd60003f3d200 */
[----:B------:R-:W-:Y:S05]  /*37b0*/  @!P2 BRA !P0, `(.L_x_30) ;  /* 0x000000040024a947 */ /* 0x000fea0004000000 */
[----:B------:R-:W-:-:S04]  /*37c0*/  LOP3.LUT P0, RZ, R27, 0x7fffffff, RZ, 0xc0, !PT ;  /* 0x7fffffff1bff7812 */ /* 0x000fc8000780c0ff */
[----:B------:R-:W-:-:S13]  /*37d0*/  PLOP3.LUT P0, PT, P2, P0, PT, 0x2f, 0xf2 ;  /* 0x0000000000f2781c */ /* 0x000fda0001700577 */
[----:B------:R-:W-:Y:S05]  /*37e0*/  @P0 BRA `(.L_x_31) ;  /* 0x0000000400100947 */ /* 0x000fea0003800000 */
[----:B------:R-:W-:-:S04]  /*37f0*/  LOP3.LUT P0, RZ, R20, 0x7fffffff, RZ, 0xc0, !PT ;  /* 0x7fffffff14ff7812 */ /* 0x000fc8000780c0ff */
[----:B------:R-:W-:-:S13]  /*3800*/  PLOP3.LUT P0, PT, P1, P0, PT, 0x2f, 0xf2 ;  /* 0x0000000000f2781c */ /* 0x000fda0000f00577 */
[----:B------:R-:W-:Y:S05]  /*3810*/  @P0 BRA `(.L_x_32) ;  /* 0x0000000000f80947 */ /* 0x000fea0003800000 */
[----:B------:R-:W-:Y:S02]  /*3820*/  ISETP.GE.AND P0, PT, R19, RZ, PT ;  /* 0x000000ff1300720c */ /* 0x000fe40003f06270 */
[----:B------:R-:W-:-:S11]  /*3830*/  ISETP.GE.AND P1, PT, R8, RZ, PT ;  /* 0x000000ff0800720c */ /* 0x000fd60003f26270 */
[----:B------:R-:W-:Y:S01]  /*3840*/  @P0 MOV R11, RZ ;  /* 0x000000ff000b0202 */ /* 0x000fe20000000f00 */
[----:B------:R-:W-:Y:S02]  /*3850*/  @!P0 IMAD.MOV.U32 R11, RZ, RZ, -0x40 ;  /* 0xffffffc0ff0b8424 */ /* 0x000fe400078e00ff */
[----:B------:R-:W-:Y:S01]  /*3860*/  @!P0 FFMA R27, R27, 1.84467440737095516160e+19, RZ ;  /* 0x5f8000001b1b8823 */ /* 0x000fe200000000ff */
[----:B------:R-:W-:Y:S02]  /*3870*/  @!P1 FFMA R20, R6, 1.84467440737095516160e+19, RZ ;  /* 0x5f80000006149823 */ /* 0x000fe400000000ff */
[----:B------:R-:W-:-:S07]  /*3880*/  @!P1 IADD3 R11, PT, PT, R11, 0x40, RZ ;  /* 0x000000400b0b9810 */ /* 0x000fce0007ffe0ff */
.L_x_28:
[----:B------:R-:W-:Y:S02]  /*3890*/  LEA R19, R9, 0xc0800000, 0x17 ;  /* 0xc080000009137811 */ /* 0x000fe400078eb8ff */
[----:B------:R-:W-:-:S03]  /*38a0*/  IADD3 R18, PT, PT, R18, -0x7f, RZ ;  /* 0xffffff8112127810 */ /* 0x000fc60007ffe0ff */
[----:B------:R-:W-:Y:S02]  /*38b0*/  IMAD.IADD R26, R20, 0x1, -R19 ;  /* 0x00000001141a7824 */ /* 0x000fe400078e0a13 */
[C---:B------:R-:W-:Y:S01]  /*38c0*/  IMAD R8, R18.reuse, -0x800000, R27 ;  /* 0xff80000012087824 */ /* 0x040fe200078e021b */
[----:B------:R-:W-:Y:S01]  /*38d0*/  IADD3 R18, PT, PT, R18, 0x7f, -R9 ;  /* 0x0000007f12127810 */ /* 0x000fe20007ffe809 */
[----:B------:R-:W0:Y:S01]  /*38e0*/  MUFU.RCP R20, R26 ;  /* 0x0000001a00147308 */ /* 0x000e220000001000 */
[----:B------:R-:W-:-:S03]  /*38f0*/  FADD.FTZ R19, -R26, -RZ ;  /* 0x800000ff1a137221 */ /* 0x000fc60000010100 */
[----:B------:R-:W-:Y:S02]  /*3900*/  IMAD.IADD R11, R18, 0x1, R11 ;  /* 0x00000001120b7824 */ /* 0x000fe400078e020b */
[----:B0-----:R-:W-:-:S04]  /*3910*/  FFMA R21, R20, R19, 1 ;  /* 0x3f80000014157423 */ /* 0x001fc80000000013 */
[----:B------:R-:W-:-:S04]  /*3920*/  FFMA R21, R20, R21, R20 ;  /* 0x0000001514157223 */ /* 0x000fc80000000014 */
[----:B------:R-:W-:-:S04]  /*3930*/  FFMA R20, R8, R21, RZ ;  /* 0x0000001508147223 */ /* 0x000fc800000000ff */
[----:B------:R-:W-:-:S04]  /*3940*/  FFMA R22, R19, R20, R8 ;  /* 0x0000001413167223 */ /* 0x000fc80000000008 */
[----:B------:R-:W-:-:S04]  /*3950*/  FFMA R22, R21, R22, R20 ;  /* 0x0000001615167223 */ /* 0x000fc80000000014 */
[----:B------:R-:W-:-:S04]  /*3960*/  FFMA R19, R19, R22, R8 ;  /* 0x0000001613137223 */ /* 0x000fc80000000008 */
[----:B------:R-:W-:-:S05]  /*3970*/  FFMA R8, R21, R19, R22 ;  /* 0x0000001315087223 */ /* 0x000fca0000000016 */
[----:B------:R-:W-:-:S04]  /*3980*/  SHF.R.U32.HI R9, RZ, 0x17, R8 ;  /* 0x00000017ff097819 */ /* 0x000fc80000011608 */
[----:B------:R-:W-:-:S04]  /*3990*/  LOP3.LUT R18, R9, 0xff, RZ, 0xc0, !PT ;  /* 0x000000ff09127812 */ /* 0x000fc800078ec0ff */
[----:B------:R-:W-:-:S05]  /*39a0*/  IADD3 R9, PT, PT, R18, R11, RZ ;  /* 0x0000000b12097210 */ /* 0x000fca0007ffe0ff */
[----:B------:R-:W-:-:S05]  /*39b0*/  VIADD R18, R9, 0xffffffff ;  /* 0xffffffff09127836 */ /* 0x000fca0000000000 */
[----:B------:R-:W-:-:S13]  /*39c0*/  ISETP.GE.U32.AND P0, PT, R18, 0xfe, PT ;  /* 0x000000fe1200780c */ /* 0x000fda0003f06070 */
[----:B------:R-:W-:Y:S05]  /*39d0*/  @!P0 BRA `(.L_x_33) ;  /* 0x0000000000808947 */ /* 0x000fea0003800000 */
[----:B------:R-:W-:-:S13]  /*39e0*/  ISETP.GT.AND P0, PT, R9, 0xfe, PT ;  /* 0x000000fe0900780c */ /* 0x000fda0003f04270 */
[----:B------:R-:W-:Y:S05]  /*39f0*/  @P0 BRA `(.L_x_34) ;  /* 0x00000000006c0947 */ /* 0x000fea0003800000 */
[----:B------:R-:W-:-:S13]  /*3a00*/  ISETP.GE.AND P0, PT, R9, 0x1, PT ;  /* 0x000000010900780c */ /* 0x000fda0003f06270 */
[----:B------:R-:W-:Y:S05]  /*3a10*/  @P0 BRA `(.L_x_35) ;  /* 0x0000000000980947 */ /* 0x000fea0003800000 */
[----:B------:R-:W-:Y:S02]  /*3a20*/  ISETP.GE.AND P0, PT, R9, -0x18, PT ;  /* 0xffffffe80900780c */ /* 0x000fe40003f06270 */
[----:B------:R-:W-:-:S11]  /*3a30*/  LOP3.LUT R8, R8, 0x80000000, RZ, 0xc0, !PT ;  /* 0x8000000008087812 */ /* 0x000fd600078ec0ff */
[----:B------:R-:W-:Y:S05]  /*3a40*/  @!P0 BRA `(.L_x_35) ;  /* 0x00000000008c8947 */ /* 0x000fea0003800000 */
[CCC-:B------:R-:W-:Y:S01]  /*3a50*/  FFMA.RZ R11, R21.reuse, R19.reuse, R22.reuse ;  /* 0x00000013150b7223 */ /* 0x1c0fe2000000c016 */
[CCC-:B------:R-:W-:Y:S01]  /*3a60*/  FFMA.RP R18, R21.reuse, R19.reuse, R22.reuse ;  /* 0x0000001315127223 */ /* 0x1c0fe20000008016 */
[----:B------:R-:W-:Y:S01]  /*3a70*/  FFMA.RM R21, R21, R19, R22 ;  /* 0x0000001315157223 */ /* 0x000fe20000004016 */
[----:B------:R-:W-:Y:S02]  /*3a80*/  IADD3 R19, PT, PT, R9, 0x20, RZ ;  /* 0x0000002009137810 */ /* 0x000fe40007ffe0ff */
[----:B------:R-:W-:Y:S02]  /*3a90*/  LOP3.LUT R11, R11, 0x7fffff, RZ, 0xc0, !PT ;  /* 0x007fffff0b0b7812 */ /* 0x000fe400078ec0ff */
[----:B------:R-:W-:Y:S02]  /*3aa0*/  ISETP.NE.AND P2, PT, R9, RZ, PT ;  /* 0x000000ff0900720c */ /* 0x000fe40003f45270 */
[----:B------:R-:W-:Y:S02]  /*3ab0*/  LOP3.LUT R20, R11, 0x800000, RZ, 0xfc, !PT ;  /* 0x008000000b147812 */ /* 0x000fe400078efcff */
[----:B------:R-:W-:Y:S01]  /*3ac0*/  ISETP.NE.AND P1, PT, R9, RZ, PT ;  /* 0x000000ff0900720c */ /* 0x000fe20003f25270 */
[----:B------:R-:W-:Y:S01]  /*3ad0*/  IMAD.MOV R9, RZ, RZ, -R9 ;  /* 0x000000ffff097224 */ /* 0x000fe200078e0a09 */
[----:B------:R-:W-:-:S02]  /*3ae0*/  SHF.L.U32 R19, R20, R19, RZ ;  /* 0x0000001314137219 */ /* 0x000fc400000006ff */
[----:B------:R-:W-:Y:S02]  /*3af0*/  FSETP.NEU.FTZ.AND P0, PT, R18, R21, PT ;  /* 0x000000151200720b */ /* 0x000fe40003f1d000 */
[----:B------:R-:W-:Y:S02]  /*3b00*/  SEL R9, R9, RZ, P2 ;  /* 0x000000ff09097207 */ /* 0x000fe40001000000 */
[----:B------:R-:W-:Y:S02]  /*3b10*/  ISETP.NE.AND P1, PT, R19, RZ, P1 ;  /* 0x000000ff1300720c */ /* 0x000fe40000f25270 */
[----:B------:R-:W-:Y:S02]  /*3b20*/  SHF.R.U32.HI R20, RZ, R9, R20 ;  /* 0x00000009ff147219 */ /* 0x000fe40000011614 */
[----:B------:R-:W-:Y:S02]  /*3b30*/  PLOP3.LUT P0, PT, P0, P1, PT, 0xf8, 0x8f ;  /* 0x00000000008f781c */ /* 0x000fe40000703f70 */
[----:B------:R-:W-:-:S02]  /*3b40*/  SHF.R.U32.HI R11, RZ, 0x1, R20 ;  /* 0x00000001ff0b7819 */ /* 0x000fc40000011614 */
[----:B------:R-:W-:-:S04]  /*3b50*/  SEL R18, RZ, 0x1, !P0 ;  /* 0x00000001ff127807 */ /* 0x000fc80004000000 */
[----:B------:R-:W-:-:S04]  /*3b60*/  LOP3.LUT R9, R18, 0x1, R11, 0xf8, !PT ;  /* 0x0000000112097812 */ /* 0x000fc800078ef80b */
[----:B------:R-:W-:-:S04]  /*3b70*/  LOP3.LUT R20, R9, R20, RZ, 0xc0, !PT ;  /* 0x0000001409147212 */ /* 0x000fc800078ec0ff */
[----:B------:R-:W-:-:S04]  /*3b80*/  IADD3 R11, PT, PT, R11, R20, RZ ;  /* 0x000000140b0b7210 */ /* 0x000fc80007ffe0ff */
[----:B------:R-:W-:Y:S01]  /*3b90*/  LOP3.LUT R8, R11, R8, RZ, 0xfc, !PT ;  /* 0x000000080b087212 */ /* 0x000fe200078efcff */
[----:B------:R-:W-:Y:S06]  /*3ba0*/  BRA `(.L_x_35) ;  /* 0x0000000000347947 */ /* 0x000fec0003800000 */
.L_x_34:
[----:B------:R-:W-:-:S04]  /*3bb0*/  LOP3.LUT R8, R8, 0x80000000, RZ, 0xc0, !PT ;  /* 0x8000000008087812 */ /* 0x000fc800078ec0ff */
[----:B------:R-:W-:Y:S01]  /*3bc0*/  LOP3.LUT R8, R8, 0x7f800000, RZ, 0xfc, !PT ;  /* 0x7f80000008087812 */ /* 0x000fe200078efcff */
[----:B------:R-:W-:Y:S06]  /*3bd0*/  BRA `(.L_x_35) ;  /* 0x0000000000287947 */ /* 0x000fec0003800000 */
.L_x_33:
[----:B------:R-:W-:Y:S01]  /*3be0*/  IMAD R8, R11, 0x800000, R8 ;  /* 0x008000000b087824 */ /* 0x000fe200078e0208 */
[----:B------:R-:W-:Y:S06]  /*3bf0*/  BRA `(.L_x_35) ;  /* 0x0000000000207947 */ /* 0x000fec0003800000 */
.L_x_32:
[----:B------:R-:W-:-:S04]  /*3c00*/  LOP3.LUT R20, R20, 0x80000000, R27, 0x48, !PT ;  /* 0x8000000014147812 */ /* 0x000fc800078e481b */
[----:B------:R-:W-:Y:S01]  /*3c10*/  LOP3.LUT R8, R20, 0x7f800000, RZ, 0xfc, !PT ;  /* 0x7f80000014087812 */ /* 0x000fe200078efcff */
[----:B------:R-:W-:Y:S06]  /*3c20*/  BRA `(.L_x_35) ;  /* 0x0000000000147947 */ /* 0x000fec0003800000 */
.L_x_31:
[----:B------:R-:W-:Y:S01]  /*3c30*/  LOP3.LUT R8, R20, 0x80000000, R27, 0x48, !PT ;  /* 0x8000000014087812 */ /* 0x000fe200078e481b */
[----:B------:R-:W-:Y:S06]  /*3c40*/  BRA `(.L_x_35) ;  /* 0x00000000000c7947 */ /* 0x000fec0003800000 */
.L_x_30:
[----:B------:R-:W0:Y:S01]  /*3c50*/  MUFU.RSQ R8, -QNAN ;  /* 0xffc0000000087908 */ /* 0x000e220000001400 */
[----:B------:R-:W-:Y:S05]  /*3c60*/  BRA `(.L_x_35) ;  /* 0x0000000000047947 */ /* 0x000fea0003800000 */
.L_x_29:
[----:B------:R-:W-:-:S07]  /*3c70*/  FADD.FTZ R8, R27, R6 ;  /* 0x000000061b087221 */ /* 0x000fce0000010000 */
.L_x_35:
[----:B------:R-:W-:-:S04]  /*3c80*/  HFMA2 R11, -RZ, RZ, 0, 0 ;  /* 0x00000000ff0b7431 */ /* 0x000fc800000001ff */
[----:B0-----:R-:W-:Y:S05]  /*3c90*/  RET.REL.NODEC R10 `(coordinates_and_weights) ;  /* 0xffffffc00ad87950 */ /* 0x001fea0003c3ffff */
.L_x_36:
[----:B------:R-:W-:-:S00]  /*3ca0*/  BRA `(.L_x_36) ;  /* 0xfffffffc00fc7947 */ /* 0x000fc0000383ffff */
[----:B------:R-:W-:-:S00]  /*3cb0*/  NOP ;  /* 0x0000000000007918 */ /* 0x000fc00000000000 */
        /* <DEDUP_REMOVED lines=12> */
.L_x_37:


//--------------------- .nv.global.init           --------------------------
	.section	.nv.global.init,"aw",@progbits
	.align	4
.nv.global.init:
	.type		__cudart_i2opi_f,@object
	.size		__cudart_i2opi_f,(.L_0 - __cudart_i2opi_f)
__cudart_i2opi_f:
        /*0000*/ 	.byte	0x41, 0x90, 0x43, 0x3c, 0x99, 0x95, 0x62, 0xdb, 0xc0, 0xdd, 0x34, 0xf5, 0xd1, 0x57, 0x27, 0xfc
        /*0010*/ 	.byte	0x29, 0x15, 0x44, 0x4e, 0x6e, 0x83, 0xf9, 0xa2
.L_0:


//--------------------- .nv.shared.reserved.0     --------------------------
	.section	.nv.shared.reserved.0,"aw",@nobits
	.weak		__nv_reservedSMEM_offset_0_alias
	.size		__nv_reservedSMEM_offset_0_alias, 0, 64
	.other		__nv_reservedSMEM_offset_0_alias,@"STO_CUDA_RESERVED_SHARED STV_DEFAULT"
__nv_reservedSMEM_offset_0_alias:
	.zero		0
	.zero		64


//--------------------- .nv.constant0.coordinates_and_weights --------------------------
	.section	.nv.constant0.coordinates_and_weights,"a",@progbits
	.sectionflags	@""
	.align	4
.nv.constant0.coordinates_and_weights:
	.zero		936


//--------------------- SYMBOLS --------------------------

	.type		.nv.reservedSmem.offset0,@object
	.size		.nv.reservedSmem.offset0,0x4
